def attn_fwd(
    Q,
    K,
    V,
    Out,
    Lse,
    sm_scale,
    stride_qz,
    stride_qh,
    stride_qm,
    stride_qk,
    stride_kz,
    stride_kh,
    stride_kn,
    stride_kk,
    stride_vz,
    stride_vh,
    stride_vn,
    stride_vk,
    stride_oz,
    stride_oh,
    stride_om,
    stride_ok,
    seqlen_q,
    seqlen_k,
    BLOCK_M: tl.constexpr,
    BLOCK_N: tl.constexpr,
    HEAD_DIM: tl.constexpr,
    CAUSAL: tl.constexpr,
):
    start_m = tl.program_id(0)
    off_hz = tl.program_id(1)
    q_off = off_hz * stride_qh
    k_off = off_hz * stride_kh
    v_off = off_hz * stride_vh
    offs_m = start_m * BLOCK_M + tl.arange(0, BLOCK_M)
    offs_d = tl.arange(0, HEAD_DIM)
    offs_n = tl.arange(0, BLOCK_N)
    q_ptrs = Q + q_off + offs_m[:, None] * stride_qm + offs_d[None, :] * stride_qk
    k_ptrs = K + k_off + offs_d[:, None] * stride_kk + offs_n[None, :] * stride_kn
    v_ptrs = V + v_off + offs_n[:, None] * stride_vn + offs_d[None, :] * stride_vk
    m_i = tl.full([BLOCK_M], float("-inf"), dtype=tl.float32)
    l_i = tl.zeros([BLOCK_M], dtype=tl.float32) + 1.0
    acc = tl.zeros([BLOCK_M, HEAD_DIM], dtype=tl.float32)
    q = tl.load(q_ptrs)
    acc, l_i, m_i = _attn_fwd_inner(
        acc,
        l_i,
        m_i,
        q,
        k_ptrs,
        v_ptrs,
        sm_scale,
        stride_kn,
        stride_vn,
        start_m,
        seqlen_k,
        BLOCK_M,
        BLOCK_N,
        HEAD_DIM,
        CAUSAL,
    )
    acc = acc / l_i[:, None]
    lse = m_i + tl.math.log2(l_i) / 1.4426950408889634
    o_ptrs = (
        Out
        + off_hz * stride_oh
        + offs_m[:, None] * stride_om
        + offs_d[None, :] * stride_ok
    )
    tl.store(o_ptrs, acc.to(Out.dtype.element_ty))
    tl.store(Lse + off_hz * seqlen_q + offs_m, lse)

# config = {"BLOCK_M": 128, "BLOCK_N": 16, "HEAD_DIM": 128, "arch": "sm_80", "causal": true, "dtype": "fp16", "num_stages": 3, "num_warps": 4}
# arch = sm_80


// ===== COMPILED SASS (sm_80) =====

	.target	sm_80

	.elftype	@"ET_EXEC"


//--------------------- .note.nv.tkinfo           --------------------------
	.section	.note.nv.tkinfo,"",@"SHT_NOTE"
	.sectionflags	@"SHF_NOTE_NV_TKINFO"
	.tkinfo
        /*0018*/ 	.word	0x00000002
        /*0030*/ 	.string	""
        /*0030*/ 	.string	"ptxas"
        /*0030*/ 	.string	"Cuda compilation tools, release 13.0, V13.0.88"
        /*0030*/ 	.string	"Build cuda_13.0.r13.0/compiler.36424714_0"
        /*0030*/ 	.string	"-v  -suppress-debug-info  -lineinfo  -arch sm_80 "



//--------------------- .note.nv.cuinfo           --------------------------
	.section	.note.nv.cuinfo,"",@"SHT_NOTE"
	.sectionflags	@"SHF_NOTE_NV_CUINFO"
        /*0018*/ 	.short	0x0002
        /*001a*/ 	.short	0x0050
        /*001c*/ 	.short	0x0082
	.zero		2


//--------------------- .nv.info                  --------------------------
	.section	.nv.info,"",@"SHT_CUDA_INFO"
	.align	4


	//----- nvinfo : EIATTR_REGCOUNT
	.align		4
        /*0000*/ 	.byte	0x04, 0x2f
        /*0002*/ 	.short	(.L_2 - .L_1)
	.align		4
.L_1:
        /*0004*/ 	.word	index@(attn_fwd)
        /*0008*/ 	.word	0x000000ff


	//----- nvinfo : EIATTR_FRAME_SIZE
	.align		4
.L_2:
        /*000c*/ 	.byte	0x04, 0x11
        /*000e*/ 	.short	(.L_4 - .L_3)
	.align		4
.L_3:
        /*0010*/ 	.word	index@(attn_fwd)
        /*0014*/ 	.word	0x00000028


	//----- nvinfo : EIATTR_MIN_STACK_SIZE
	.align		4
.L_4:
        /*0018*/ 	.byte	0x04, 0x12
        /*001a*/ 	.short	(.L_6 - .L_5)
	.align		4
.L_5:
        /*001c*/ 	.word	index@(attn_fwd)
        /*0020*/ 	.word	0x00000028
.L_6:


//--------------------- .nv.info.attn_fwd         --------------------------
	.section	.nv.info.attn_fwd,"",@"SHT_CUDA_INFO"
	.sectionflags	@""
	.align	4


	//----- nvinfo : EIATTR_CUDA_API_VERSION
	.align		4
        /*0000*/ 	.byte	0x04, 0x37
        /*0002*/ 	.short	(.L_8 - .L_7)
.L_7:
        /*0004*/ 	.word	0x00000082


	//----- nvinfo : EIATTR_SW2861232_WAR
	.align		4
.L_8:
        /*0008*/ 	.byte	0x01, 0x35
	.zero		2


	//----- nvinfo : EIATTR_PARAM_CBANK
	.align		4
        /*000c*/ 	.byte	0x04, 0x0a
        /*000e*/ 	.short	(.L_10 - .L_9)
	.align		4
.L_9:
        /*0010*/ 	.word	index@(.nv.constant0.attn_fwd)
        /*0014*/ 	.short	0x0160
        /*0016*/ 	.short	0x0088


	//----- nvinfo : EIATTR_CBANK_PARAM_SIZE
	.align		4
.L_10:
        /*0018*/ 	.byte	0x03, 0x19
        /*001a*/ 	.short	0x0088


	//----- nvinfo : EIATTR_KPARAM_INFO
	.align		4
        /*001c*/ 	.byte	0x04, 0x17
        /*001e*/ 	.short	(.L_12 - .L_11)
.L_11:
        /*0020*/ 	.word	0x00000000
        /*0024*/ 	.short	0x0019
        /*0026*/ 	.short	0x0080
        /*0028*/ 	.byte	0x00, 0xf4, 0x21, 0x00


	//----- nvinfo : EIATTR_KPARAM_INFO
	.align		4
.L_12:
        /*002c*/ 	.byte	0x04, 0x17
        /*002e*/ 	.short	(.L_14 - .L_13)
.L_13:
        /*0030*/ 	.word	0x00000000
        /*0034*/ 	.short	0x0018
        /*0036*/ 	.short	0x0078
        /*0038*/ 	.byte	0x00, 0xf4, 0x21, 0x00


	//----- nvinfo : EIATTR_KPARAM_INFO
	.align		4
.L_14:
        /*003c*/ 	.byte	0x04, 0x17
        /*003e*/ 	.short	(.L_16 - .L_15)
.L_15:
        /*0040*/ 	.word	0x00000000
        /*0044*/ 	.short	0x0017
        /*0046*/ 	.short	0x0070
        /*0048*/ 	.byte	0x00, 0xf0, 0x11, 0x00


	//----- nvinfo : EIATTR_KPARAM_INFO
	.align		4
.L_16:
        /*004c*/ 	.byte	0x04, 0x17
        /*004e*/ 	.short	(.L_18 - .L_17)
.L_17:
        /*0050*/ 	.word	0x00000000
        /*0054*/ 	.short	0x0016
        /*0056*/ 	.short	0x006c
        /*0058*/ 	.byte	0x00, 0xf0, 0x11, 0x00


	//----- nvinfo : EIATTR_KPARAM_INFO
	.align		4
.L_18:
        /*005c*/ 	.byte	0x04, 0x17
        /*005e*/ 	.short	(.L_20 - .L_19)
.L_19:
        /*0060*/ 	.word	0x00000000
        /*0064*/ 	.short	0x0015
        /*0066*/ 	.short	0x0068
        /*0068*/ 	.byte	0x00, 0xf0, 0x11, 0x00


	//----- nvinfo : EIATTR_KPARAM_INFO
	.align		4
.L_20:
        /*006c*/ 	.byte	0x04, 0x17
        /*006e*/ 	.short	(.L_22 - .L_21)
.L_21:
        /*0070*/ 	.word	0x00000000
        /*0074*/ 	.short	0x0014
        /*0076*/ 	.short	0x0064
        /*0078*/ 	.byte	0x00, 0xf0, 0x11, 0x00


	//----- nvinfo : EIATTR_KPARAM_INFO
	.align		4
.L_22:
        /*007c*/ 	.byte	0x04, 0x17
        /*007e*/ 	.short	(.L_24 - .L_23)
.L_23:
        /*0080*/ 	.word	0x00000000
        /*0084*/ 	.short	0x0013
        /*0086*/ 	.short	0x0060
        /*0088*/ 	.byte	0x00, 0xf0, 0x11, 0x00


	//----- nvinfo : EIATTR_KPARAM_INFO
	.align		4
.L_24:
        /*008c*/ 	.byte	0x04, 0x17
        /*008e*/ 	.short	(.L_26 - .L_25)
.L_25:
        /*0090*/ 	.word	0x00000000
        /*0094*/ 	.short	0x0012
        /*0096*/ 	.short	0x005c
        /*0098*/ 	.byte	0x00, 0xf0, 0x11, 0x00


	//----- nvinfo : EIATTR_KPARAM_INFO
	.align		4
.L_26:
        /*009c*/ 	.byte	0x04, 0x17
        /*009e*/ 	.short	(.L_28 - .L_27)
.L_27:
        /*00a0*/ 	.word	0x00000000
        /*00a4*/ 	.short	0x0011
        /*00a6*/ 	.short	0x0058
        /*00a8*/ 	.byte	0x00, 0xf0, 0x11, 0x00


	//----- nvinfo : EIATTR_KPARAM_INFO
	.align		4
.L_28:
        /*00ac*/ 	.byte	0x04, 0x17
        /*00ae*/ 	.short	(.L_30 - .L_29)
.L_29:
        /*00b0*/ 	.word	0x00000000
        /*00b4*/ 	.short	0x0010
        /*00b6*/ 	.short	0x0054
        /*00b8*/ 	.byte	0x00, 0xf0, 0x11, 0x00


	//----- nvinfo : EIATTR_KPARAM_INFO
	.align		4
.L_30:
        /*00bc*/ 	.byte	0x04, 0x17
        /*00be*/ 	.short	(.L_32 - .L_31)
.L_31:
        /*00c0*/ 	.word	0x00000000
        /*00c4*/ 	.short	0x000f
        /*00c6*/ 	.short	0x0050
        /*00c8*/ 	.byte	0x00, 0xf0, 0x11, 0x00


	//----- nvinfo : EIATTR_KPARAM_INFO
	.align		4
.L_32:
        /*00cc*/ 	.byte	0x04, 0x17
        /*00ce*/ 	.short	(.L_34 - .L_33)
.L_33:
        /*00d0*/ 	.word	0x00000000
        /*00d4*/ 	.short	0x000e
        /*00d6*/ 	.short	0x004c
        /*00d8*/ 	.byte	0x00, 0xf0, 0x11, 0x00


	//----- nvinfo : EIATTR_KPARAM_INFO
	.align		4
.L_34:
        /*00dc*/ 	.byte	0x04, 0x17
        /*00de*/ 	.short	(.L_36 - .L_35)
.L_35:
        /*00e0*/ 	.word	0x00000000
        /*00e4*/ 	.short	0x000d
        /*00e6*/ 	.short	0x0048
        /*00e8*/ 	.byte	0x00, 0xf0, 0x11, 0x00


	//----- nvinfo : EIATTR_KPARAM_INFO
	.align		4
.L_36:
        /*00ec*/ 	.byte	0x04, 0x17
        /*00ee*/ 	.short	(.L_38 - .L_37)
.L_37:
        /*00f0*/ 	.word	0x00000000
        /*00f4*/ 	.short	0x000c
        /*00f6*/ 	.short	0x0044
        /*00f8*/ 	.byte	0x00, 0xf0, 0x11, 0x00


	//----- nvinfo : EIATTR_KPARAM_INFO
	.align		4
.L_38:
        /*00fc*/ 	.byte	0x04, 0x17
        /*00fe*/ 	.short	(.L_40 - .L_39)
.L_39:
        /*0100*/ 	.word	0x00000000
        /*0104*/ 	.short	0x000b
        /*0106*/ 	.short	0x0040
        /*0108*/ 	.byte	0x00, 0xf0, 0x11, 0x00


	//----- nvinfo : EIATTR_KPARAM_INFO
	.align		4
.L_40:
        /*010c*/ 	.byte	0x04, 0x17
        /*010e*/ 	.short	(.L_42 - .L_41)
.L_41:
        /*0110*/ 	.word	0x00000000
        /*0114*/ 	.short	0x000a
        /*0116*/ 	.short	0x003c
        /*0118*/ 	.byte	0x00, 0xf0, 0x11, 0x00


	//----- nvinfo : EIATTR_KPARAM_INFO
	.align		4
.L_42:
        /*011c*/ 	.byte	0x04, 0x17
        /*011e*/ 	.short	(.L_44 - .L_43)
.L_43:
        /*0120*/ 	.word	0x00000000
        /*0124*/ 	.short	0x0009
        /*0126*/ 	.short	0x0038
        /*0128*/ 	.byte	0x00, 0xf0, 0x11, 0x00


	//----- nvinfo : EIATTR_KPARAM_INFO
	.align		4
.L_44:
        /*012c*/ 	.byte	0x04, 0x17
        /*012e*/ 	.short	(.L_46 - .L_45)
.L_45:
        /*0130*/ 	.word	0x00000000
        /*0134*/ 	.short	0x0008
        /*0136*/ 	.short	0x0034
        /*0138*/ 	.byte	0x00, 0xf0, 0x11, 0x00


	//----- nvinfo : EIATTR_KPARAM_INFO
	.align		4
.L_46:
        /*013c*/ 	.byte	0x04, 0x17
        /*013e*/ 	.short	(.L_48 - .L_47)
.L_47:
        /*0140*/ 	.word	0x00000000
        /*0144*/ 	.short	0x0007
        /*0146*/ 	.short	0x0030
        /*0148*/ 	.byte	0x00, 0xf0, 0x11, 0x00


	//----- nvinfo : EIATTR_KPARAM_INFO
	.align		4
.L_48:
        /*014c*/ 	.byte	0x04, 0x17
        /*014e*/ 	.short	(.L_50 - .L_49)
.L_49:
        /*0150*/ 	.word	0x00000000
        /*0154*/ 	.short	0x0006
        /*0156*/ 	.short	0x002c
        /*0158*/ 	.byte	0x00, 0xf0, 0x11, 0x00


	//----- nvinfo : EIATTR_KPARAM_INFO
	.align		4
.L_50:
        /*015c*/ 	.byte	0x04, 0x17
        /*015e*/ 	.short	(.L_52 - .L_51)
.L_51:
        /*0160*/ 	.word	0x00000000
        /*0164*/ 	.short	0x0005
        /*0166*/ 	.short	0x0028
        /*0168*/ 	.byte	0x00, 0xf0, 0x11, 0x00


	//----- nvinfo : EIATTR_KPARAM_INFO
	.align		4
.L_52:
        /*016c*/ 	.byte	0x04, 0x17
        /*016e*/ 	.short	(.L_54 - .L_53)
.L_53:
        /*0170*/ 	.word	0x00000000
        /*0174*/ 	.short	0x0004
        /*0176*/ 	.short	0x0020
        /*0178*/ 	.byte	0x00, 0xf4, 0x21, 0x00


	//----- nvinfo : EIATTR_KPARAM_INFO
	.align		4
.L_54:
        /*017c*/ 	.byte	0x04, 0x17
        /*017e*/ 	.short	(.L_56 - .L_55)
.L_55:
        /*0180*/ 	.word	0x00000000
        /*0184*/ 	.short	0x0003
        /*0186*/ 	.short	0x0018
        /*0188*/ 	.byte	0x00, 0xf4, 0x21, 0x00


	//----- nvinfo : EIATTR_KPARAM_INFO
	.align		4
.L_56:
        /*018c*/ 	.byte	0x04, 0x17
        /*018e*/ 	.short	(.L_58 - .L_57)
.L_57:
        /*0190*/ 	.word	0x00000000
        /*0194*/ 	.short	0x0002
        /*0196*/ 	.short	0x0010
        /*0198*/ 	.byte	0x00, 0xf4, 0x21, 0x00


	//----- nvinfo : EIATTR_KPARAM_INFO
	.align		4
.L_58:
        /*019c*/ 	.byte	0x04, 0x17
        /*019e*/ 	.short	(.L_60 - .L_59)
.L_59:
        /*01a0*/ 	.word	0x00000000
        /*01a4*/ 	.short	0x0001
        /*01a6*/ 	.short	0x0008
        /*01a8*/ 	.byte	0x00, 0xf4, 0x21, 0x00


	//----- nvinfo : EIATTR_KPARAM_INFO
	.align		4
.L_60:
        /*01ac*/ 	.byte	0x04, 0x17
        /*01ae*/ 	.short	(.L_62 - .L_61)
.L_61:
        /*01b0*/ 	.word	0x00000000
        /*01b4*/ 	.short	0x0000
        /*01b6*/ 	.short	0x0000
        /*01b8*/ 	.byte	0x00, 0xf4, 0x21, 0x00


	//----- nvinfo : EIATTR_MAXREG_COUNT
	.align		4
.L_62:
        /*01bc*/ 	.byte	0x03, 0x1b
        /*01be*/ 	.short	0x00ff


	//----- nvinfo : EIATTR_NUM_BARRIERS
	.align		4
        /*01c0*/ 	.byte	0x02, 0x4c
        /*01c2*/ 	.byte	0x01
	.zero		1


	//----- nvinfo : EIATTR_ANNOTATIONS
	.align		4
        /*01c4*/ 	.byte	0x04, 0x55
        /*01c6*/ 	.short	(.L_64 - .L_63)


	//   ....[0]....
.L_63:
        /*01c8*/ 	.word	0x00000001
        /*01cc*/ 	.byte	0xc0, 0x3a, 0x00, 0x00, 0x01, 0x00, 0x00, 0x00, 0xa0, 0x3c, 0x00, 0x00, 0x01, 0x00, 0x00, 0x00
        /*01dc*/ 	.byte	0xa0, 0x3d, 0x00, 0x00, 0x01, 0x00, 0x00, 0x00, 0xd0, 0x3d, 0x00, 0x00, 0x01, 0x00, 0x00, 0x00
        /*01ec*/ 	.byte	0x10, 0x3e, 0x00, 0x00, 0x01, 0x00, 0x00, 0x00, 0x60, 0x40, 0x00, 0x00, 0x01, 0x00, 0x00, 0x00
        /*01fc*/ 	.byte	0x70, 0x40, 0x00, 0x00, 0x01, 0x00, 0x00, 0x00, 0x80, 0x40, 0x00, 0x00, 0x01, 0x00, 0x00, 0x00
        /*020c*/ 	.byte	0x90, 0x40, 0x00, 0x00, 0x01, 0x00, 0x00, 0x00, 0xa0, 0x40, 0x00, 0x00


	//----- nvinfo : EIATTR_MERCURY_ISA_VERSION
	.align		4
.L_64:
        /*0218*/ 	.byte	0x03, 0x5f
        /*021a*/ 	.short	0x0000


	//----- nvinfo : EIATTR_COOP_GROUP_MASK_REGIDS
	.align		4
        /*021c*/ 	.byte	0x04, 0x29
        /*021e*/ 	.short	(.L_66 - .L_65)


	//   ....[0]....
.L_65:
        /*0220*/ 	.word	0xffffffff


	//   ....[1]....
        /*0224*/ 	.word	0xffffffff


	//   ....[2]....
        /*0228*/ 	.word	0xffffffff


	//   ....[3]....
        /*022c*/ 	.word	0xffffffff


	//   ....[4]....
        /*0230*/ 	.word	0xffffffff


	//   ....[5]....
        /*0234*/ 	.word	0xffffffff


	//   ....[6]....
        /*0238*/ 	.word	0xffffffff


	//   ....[7]....
        /*023c*/ 	.word	0xffffffff


	//   ....[8]....
        /*0240*/ 	.word	0xffffffff


	//   ....[9]....
        /*0244*/ 	.word	0xffffffff


	//   ....[10]....
        /*0248*/ 	.word	0xffffffff


	//   ....[11]....
        /*024c*/ 	.word	0xffffffff


	//   ....[12]....
        /*0250*/ 	.word	0xffffffff


	//   ....[13]....
        /*0254*/ 	.word	0xffffffff


	//   ....[14]....
        /*0258*/ 	.word	0xffffffff


	//   ....[15]....
        /*025c*/ 	.word	0xffffffff


	//----- nvinfo : EIATTR_COOP_GROUP_INSTR_OFFSETS
	.align		4
.L_66:
        /*0260*/ 	.byte	0x04, 0x28
        /*0262*/ 	.short	(.L_68 - .L_67)


	//   ....[0]....
.L_67:
        /*0264*/ 	.word	0x00004de0


	//   ....[1]....
        /*0268*/ 	.word	0x00004df0


	//   ....[2]....
        /*026c*/ 	.word	0x00004e40


	//   ....[3]....
        /*0270*/ 	.word	0x00004f80


	//   ....[4]....
        /*0274*/ 	.word	0x00004fe0


	//   ....[5]....
        /*0278*/ 	.word	0x00005010


	//   ....[6]....
        /*027c*/ 	.word	0x00005050


	//   ....[7]....
        /*0280*/ 	.word	0x000050d0


	//   ....[8]....
        /*0284*/ 	.word	0x00005ab0


	//   ....[9]....
        /*0288*/ 	.word	0x00005ac0


	//   ....[10]....
        /*028c*/ 	.word	0x00005ad0


	//   ....[11]....
        /*0290*/ 	.word	0x00005ae0


	//   ....[12]....
        /*0294*/ 	.word	0x00005dd0


	//   ....[13]....
        /*0298*/ 	.word	0x00005e00


	//   ....[14]....
        /*029c*/ 	.word	0x00005e20


	//   ....[15]....
        /*02a0*/ 	.word	0x00005e30


	//----- nvinfo : EIATTR_EXIT_INSTR_OFFSETS
	.align		4
.L_68:
        /*02a4*/ 	.byte	0x04, 0x1c
        /*02a6*/ 	.short	(.L_70 - .L_69)


	//   ....[0]....
.L_69:
        /*02a8*/ 	.word	0x0000b8b0


	//----- nvinfo : EIATTR_REQNTID
	.align		4
.L_70:
        /*02ac*/ 	.byte	0x04, 0x10
        /*02ae*/ 	.short	(.L_72 - .L_71)
.L_71:
        /*02b0*/ 	.word	0x00000080
        /*02b4*/ 	.word	0x00000001
        /*02b8*/ 	.word	0x00000001
.L_72:


//--------------------- .nv.callgraph             --------------------------
	.section	.nv.callgraph,"",@"SHT_CUDA_CALLGRAPH"
	.align	4
	.sectionentsize	8
	.align		4
        /*0000*/ 	.word	0x00000000
	.align		4
        /*0004*/ 	.word	0xffffffff
	.align		4
        /*0008*/ 	.word	0x00000000
	.align		4
        /*000c*/ 	.word	0xfffffffe
	.align		4
        /*0010*/ 	.word	0x00000000
	.align		4
        /*0014*/ 	.word	0xfffffffd
	.align		4
        /*0018*/ 	.word	0x00000000
	.align		4
        /*001c*/ 	.word	0xfffffffc


//--------------------- .nv.rel.action            --------------------------
	.section	.nv.rel.action,"",@"SHT_CUDA_RELOCINFO"
	.align	8
	.sectionentsize	8
        /*0000*/ 	.byte	0x73, 0x00, 0x00, 0x00, 0x00, 0x00, 0x00, 0x00, 0x00, 0x00, 0x00, 0x11, 0x25, 0x00, 0x05, 0x36


//--------------------- .nv.constant4             --------------------------
	.section	.nv.constant4,"a",@progbits
	.align	8
	.align		8
.nv.constant4:
        /*0000*/ 	.dword	_$_str


//--------------------- .nv.constant0.attn_fwd    --------------------------
	.section	.nv.constant0.attn_fwd,"a",@progbits
	.sectionflags	@""
	.align	4
.nv.constant0.attn_fwd:
	.zero		488


//--------------------- .text.attn_fwd            --------------------------
	.section	.text.attn_fwd,"ax",@progbits
	.sectioninfo	@"SHI_REGISTERS=255"
	.align	128
        .global         attn_fwd
        .type           attn_fwd,@function
        .size           attn_fwd,(.L_x_3 - attn_fwd)
        .other          attn_fwd,@"STO_CUDA_ENTRY STV_DEFAULT"
attn_fwd:
.text.attn_fwd:
[----:B------:R-:W-:Y:S02]  /*0000*/  MOV R1, c[0x0][0x28] ;  /* 0x00000a0000017a02 */ /* 0x000fe40000000f00 */
[----:B------:R-:W0:Y:S01]  /*0010*/  S2R R7, SR_CTAID.X ;  /* 0x0000000000077919 */ /* 0x000e220000002500 */
[----:B------:R-:W-:Y:S01]  /*0020*/  MOV R223, c[0x0][0x198] ;  /* 0x0000660000df7a02 */ /* 0x000fe20000000f00 */
[----:B------:R-:W-:Y:S01]  /*0030*/  ULDC.64 UR6, c[0x0][0x118] ;  /* 0x0000460000067ab9 */ /* 0x000fe20000000a00 */
[----:B------:R-:W-:Y:S01]  /*0040*/  IADD3 R1, R1, -0x28, RZ ;  /* 0xffffffd801017810 */ /* 0x000fe20007ffe0ff */
[----:B------:R-:W1:Y:S01]  /*0050*/  S2R R248, SR_TID.X ;  /* 0x0000000000f87919 */ /* 0x000e620000002100 */
[----:B------:R-:W-:-:S03]  /*0060*/  SHF.L.U32 R5, R223, 0x3, RZ ;  /* 0x00000003df057819 */ /* 0x000fc600000006ff */
[----:B------:R-:W2:Y:S01]  /*0070*/  S2R R250, SR_CTAID.Y ;  /* 0x0000000000fa7919 */ /* 0x000ea20000002600 */
[----:B------:R-:W-:Y:S02]  /*0080*/  SHF.L.U32 R11, R223, 0x4, RZ ;  /* 0x00000004df0b7819 */ /* 0x000fe400000006ff */
[----:B0-----:R-:W-:-:S04]  /*0090*/  SHF.L.U32 R7, R7, 0x7, RZ ;  /* 0x0000000707077819 */ /* 0x001fc800000006ff */
[----:B-1----:R-:W-:Y:S01]  /*00a0*/  LOP3.LUT R2, R7, 0x7f, R248, 0xf8, !PT ;  /* 0x0000007f07027812 */ /* 0x002fe200078ef8f8 */
[----:B--2---:R-:W-:-:S04]  /*00b0*/  IMAD R0, R250, c[0x0][0x190], RZ ;  /* 0x00006400fa007a24 */ /* 0x004fc800078e02ff */
[----:B------:R-:W-:Y:S01]  /*00c0*/  IMAD R2, R2, c[0x0][0x194], RZ ;  /* 0x0000650002027a24 */ /* 0x000fe200078e02ff */
[C---:B------:R-:W-:Y:S01]  /*00d0*/  SHF.L.U32 R8, R0.reuse, 0x1, RZ ;  /* 0x0000000100087819 */ /* 0x040fe200000006ff */
[----:B------:R-:W-:-:S03]  /*00e0*/  IMAD.HI R0, R0, 0x2, RZ ;  /* 0x0000000200007827 */ /* 0x000fc600078e02ff */
[C---:B------:R-:W-:Y:S01]  /*00f0*/  SHF.L.U32 R9, R2.reuse, 0x1, RZ ;  /* 0x0000000102097819 */ /* 0x040fe200000006ff */
[----:B------:R-:W-:-:S03]  /*0100*/  IMAD.HI R3, R2, 0x2, RZ ;  /* 0x0000000202037827 */ /* 0x000fc600078e02ff */
[----:B------:R-:W-:-:S04]  /*0110*/  IADD3 R8, P0, P1, R9, c[0x0][0x160], R8 ;  /* 0x0000580009087a10 */ /* 0x000fc8000791e008 */
[----:B------:R-:W-:Y:S02]  /*0120*/  IADD3.X R9, R3, c[0x0][0x164], R0, P0, P1 ;  /* 0x0000590003097a10 */ /* 0x000fe400007e2400 */
[CC--:B------:R-:W-:Y:S01]  /*0130*/  LEA R2, P0, R223.reuse, R8.reuse, 0x4 ;  /* 0x00000008df027211 */ /* 0x0c0fe200078020ff */
[C---:B------:R-:W-:Y:S01]  /*0140*/  IMAD R27, R223.reuse, 0x48, RZ ;  /* 0x00000048df1b7824 */ /* 0x040fe200078e02ff */
[-C--:B------:R-:W-:Y:S02]  /*0150*/  LEA R4, P1, R223, R8.reuse, 0x5 ;  /* 0x00000008df047211 */ /* 0x080fe400078228ff */
[-C--:B------:R-:W-:Y:S02]  /*0160*/  LEA.HI.X.SX32 R3, R5, R9.reuse, 0x1, P0 ;  /* 0x0000000905037211 */ /* 0x080fe400000f0eff */
[C---:B------:R-:W-:Y:S02]  /*0170*/  SHF.L.U32 R17, R223.reuse, 0x6, RZ ;  /* 0x00000006df117819 */ /* 0x040fe400000006ff */
[-C--:B------:R-:W-:Y:S01]  /*0180*/  LEA R16, P2, R223, R8.reuse, 0x7 ;  /* 0x00000008df107211 */ /* 0x080fe200078438ff */
[----:B------:R0:W2:Y:S01]  /*0190*/  LDG.E.U16 R240, [R2.64] ;  /* 0x0000000602f07981 */ /* 0x0000a2000c1e1500 */
[-C--:B------:R-:W-:Y:S01]  /*01a0*/  LEA.HI.X.SX32 R5, R11, R9.reuse, 0x1, P1 ;  /* 0x000000090b057211 */ /* 0x080fe200008f0eff */
[----:B------:R-:W-:Y:S01]  /*01b0*/  IMAD R19, R223, 0x24, RZ ;  /* 0x00000024df137824 */ /* 0x000fe200078e02ff */
[----:B------:R-:W-:Y:S01]  /*01c0*/  LEA.HI.X.SX32 R17, R17, R9, 0x1, P2 ;  /* 0x0000000911117211 */ /* 0x000fe200010f0eff */
[C---:B------:R-:W-:Y:S01]  /*01d0*/  IMAD R15, R223.reuse, 0x12, RZ ;  /* 0x00000012df0f7824 */ /* 0x040fe200078e02ff */
[C---:B------:R-:W-:Y:S01]  /*01e0*/  SHF.L.U32 R11, R223.reuse, 0x5, RZ ;  /* 0x00000005df0b7819 */ /* 0x040fe200000006ff */
[C---:B------:R-:W-:Y:S01]  /*01f0*/  IMAD R21, R223.reuse, 0xa, RZ ;  /* 0x0000000adf157824 */ /* 0x040fe200078e02ff */
[CC--:B------:R-:W-:Y:S01]  /*0200*/  LEA R10, P0, R223.reuse, R8.reuse, 0x6 ;  /* 0x00000008df0a7211 */ /* 0x0c0fe200078030ff */
[----:B------:R-:W-:Y:S01]  /*0210*/  IMAD R23, R223, 0x14, RZ ;  /* 0x00000014df177824 */ /* 0x000fe200078e02ff */
[-C--:B------:R-:W-:Y:S01]  /*0220*/  IADD3 R14, P1, R19, R8.reuse, RZ ;  /* 0x00000008130e7210 */ /* 0x080fe20007f3e0ff */
[----:B------:R1:W3:Y:S01]  /*0230*/  LDG.E.U16 R241, [R4.64] ;  /* 0x0000000604f17981 */ /* 0x0002e2000c1e1500 */
[----:B0-----:R-:W-:-:S02]  /*0240*/  IADD3 R2, P2, R27, R8, RZ ;  /* 0x000000081b027210 */ /* 0x001fc40007f5e0ff */
[-C--:B------:R-:W-:Y:S01]  /*0250*/  LEA.HI.X.SX32 R11, R11, R9.reuse, 0x1, P0 ;  /* 0x000000090b0b7211 */ /* 0x080fe200000f0eff */
[----:B------:R-:W-:Y:S01]  /*0260*/  IMAD R25, R223, 0x28, RZ ;  /* 0x00000028df197824 */ /* 0x000fe200078e02ff */
[----:B------:R-:W-:Y:S01]  /*0270*/  LEA.HI.X.SX32 R3, R19, R9, 0x1, P2 ;  /* 0x0000000913037211 */ /* 0x000fe200010f0eff */
[C---:B------:R-:W-:Y:S01]  /*0280*/  IMAD R19, R223.reuse, 0x90, RZ ;  /* 0x00000090df137824 */ /* 0x040fe200078e02ff */
[----:B------:R-:W-:Y:S01]  /*0290*/  LEA R13, R223, R223, 0x3 ;  /* 0x000000dfdf0d7211 */ /* 0x000fe200078e18ff */
[----:B------:R0:W4:Y:S01]  /*02a0*/  LDG.E.U16 R242, [R10.64] ;  /* 0x000000060af27981 */ /* 0x000122000c1e1500 */
[CC--:B------:R-:W-:Y:S02]  /*02b0*/  IADD3 R12, P0, R15.reuse, R8.reuse, RZ ;  /* 0x000000080f0c7210 */ /* 0x0c0fe40007f1e0ff */
[-C--:B------:R-:W-:Y:S01]  /*02c0*/  LEA.HI.X.SX32 R15, R15, R9.reuse, 0x1, P1 ;  /* 0x000000090f0f7211 */ /* 0x080fe200008f0eff */
[----:B------:R-:W-:Y:S01]  /*02d0*/  IMAD R31, R223, 0x50, RZ ;  /* 0x00000050df1f7824 */ /* 0x000fe200078e02ff */
[----:B------:R-:W-:Y:S01]  /*02e0*/  LEA.HI.X.SX32 R13, R13, R9, 0x1, P0 ;  /* 0x000000090d0d7211 */ /* 0x000fe200000f0eff */
[----:B------:R5:W2:Y:S01]  /*02f0*/  LDG.E.U16 R243, [R16.64] ;  /* 0x0000000610f37981 */ /* 0x000aa2000c1e1500 */
[----:B------:R-:W-:-:S02]  /*0300*/  IADD3 R18, P1, R19, R8, RZ ;  /* 0x0000000813127210 */ /* 0x000fc40007f3e0ff */
[----:B-1----:R-:W-:Y:S01]  /*0310*/  LEA R5, R223, R223, 0x2 ;  /* 0x000000dfdf057211 */ /* 0x002fe200078e10ff */
[----:B------:R1:W2:Y:S01]  /*0320*/  LDG.E.U16 R6, [R12.64] ;  /* 0x000000060c067981 */ /* 0x0002a2000c1e1500 */
[-C--:B0-----:R-:W-:Y:S02]  /*0330*/  IADD3 R10, P0, R21, R8.reuse, RZ ;  /* 0x00000008150a7210 */ /* 0x081fe40007f1e0ff */
[-C--:B------:R-:W-:Y:S01]  /*0340*/  LEA.HI.X.SX32 R19, R27, R9.reuse, 0x1, P1 ;  /* 0x000000091b137211 */ /* 0x080fe200008f0eff */
[----:B------:R0:W2:Y:S01]  /*0350*/  LDG.E.U16 R4, [R14.64] ;  /* 0x000000060e047981 */ /* 0x0000a2000c1e1500 */
[----:B------:R-:W-:Y:S02]  /*0360*/  LEA.HI.X.SX32 R11, R5, R9, 0x1, P0 ;  /* 0x00000009050b7211 */ /* 0x000fe400000f0eff */
[-C--:B-----5:R-:W-:Y:S01]  /*0370*/  IADD3 R16, P0, R31, R8.reuse, RZ ;  /* 0x000000081f107210 */ /* 0x0a0fe20007f1e0ff */
[----:B------:R5:W2:Y:S01]  /*0380*/  LDG.E.U16 R2, [R2.64] ;  /* 0x0000000602027981 */ /* 0x000aa2000c1e1500 */
[----:B-1----:R-:W-:Y:S01]  /*0390*/  IADD3 R12, P1, R23, R8, RZ ;  /* 0x00000008170c7210 */ /* 0x002fe20007f3e0ff */
[----:B------:R-:W-:-:S02]  /*03a0*/  IMAD R112, R223, 0x58, RZ ;  /* 0x00000058df707824 */ /* 0x000fc400078e02ff */
[----:B------:R1:W2:Y:S01]  /*03b0*/  LDG.E.U16 R244, [R18.64] ;  /* 0x0000000612f47981 */ /* 0x0002a2000c1e1500 */
[----:B0-----:R-:W-:Y:S02]  /*03c0*/  IADD3 R14, P2, R25, R8, RZ ;  /* 0x00000008190e7210 */ /* 0x001fe40007f5e0ff */
[-C--:B------:R-:W-:Y:S01]  /*03d0*/  LEA.HI.X.SX32 R13, R21, R9.reuse, 0x1, P1 ;  /* 0x00000009150d7211 */ /* 0x080fe200008f0eff */
[----:B------:R0:W2:Y:S01]  /*03e0*/  LDG.E.U16 R0, [R10.64] ;  /* 0x000000060a007981 */ /* 0x0000a2000c1e1500 */
[-C--:B------:R-:W-:Y:S02]  /*03f0*/  LEA.HI.X.SX32 R15, R23, R9.reuse, 0x1, P2 ;  /* 0x00000009170f7211 */ /* 0x080fe400010f0eff */
[----:B------:R-:W-:Y:S01]  /*0400*/  LEA.HI.X.SX32 R17, R25, R9, 0x1, P0 ;  /* 0x0000000919117211 */ /* 0x000fe200000f0eff */
[C---:B------:R-:W-:Y:S01]  /*0410*/  IMAD R25, R223.reuse, 0xb0, RZ ;  /* 0x000000b0df197824 */ /* 0x040fe200078e02ff */
[----:B------:R0:W2:Y:S01]  /*0420*/  LDG.E.U16 R5, [R12.64] ;  /* 0x000000060c057981 */ /* 0x0000a2000c1e1500 */
[----:B------:R-:W-:-:S02]  /*0430*/  IMAD R23, R223, 0xa0, RZ ;  /* 0x000000a0df177824 */ /* 0x000fc400078e02ff */
[C---:B-1----:R-:W-:Y:S01]  /*0440*/  IMAD R19, R223.reuse, 0x30, RZ ;  /* 0x00000030df137824 */ /* 0x042fe200078e02ff */
[----:B-----5:R1:W5:Y:S01]  /*0450*/  LDG.E.U16 R3, [R14.64] ;  /* 0x000000060e037981 */ /* 0x020362000c1e1500 */
[----:B0-----:R-:W-:Y:S01]  /*0460*/  IMAD R11, R223, 0xc0, RZ ;  /* 0x000000c0df0b7824 */ /* 0x001fe200078e02ff */
[-C--:B------:R-:W-:Y:S01]  /*0470*/  IADD3 R10, P6, R23, R8.reuse, RZ ;  /* 0x00000008170a7210 */ /* 0x080fe20007fde0ff */
[C---:B------:R-:W-:Y:S01]  /*0480*/  IMAD R33, R223.reuse, 0x60, RZ ;  /* 0x00000060df217824 */ /* 0x040fe200078e02ff */
[----:B------:R0:W2:Y:S01]  /*0490*/  LDG.E.U16 R245, [R16.64] ;  /* 0x0000000610f57981 */ /* 0x0000a2000c1e1500 */
[----:B------:R-:W-:Y:S01]  /*04a0*/  IMAD R13, R223, 0xd0, RZ ;  /* 0x000000d0df0d7824 */ /* 0x000fe200078e02ff */
[-C--:B------:R-:W-:Y:S01]  /*04b0*/  IADD3 R12, P0, R25, R8.reuse, RZ ;  /* 0x00000008190c7210 */ /* 0x080fe20007f1e0ff */
[C---:B------:R-:W-:Y:S02]  /*04c0*/  IMAD R45, R223.reuse, 0x70, RZ ;  /* 0x00000070df2d7824 */ /* 0x040fe400078e02ff */
[----:B-1----:R-:W-:Y:S01]  /*04d0*/  IMAD R15, R223, 0x82, RZ ;  /* 0x00000082df0f7824 */ /* 0x002fe200078e02ff */
[----:B------:R-:W-:Y:S01]  /*04e0*/  IADD3 R14, P1, R11, R8, RZ ;  /* 0x000000080b0e7210 */ /* 0x000fe20007f3e0ff */
[----:B------:R-:W-:-:S02]  /*04f0*/  IMAD R18, R223, 0xe0, RZ ;  /* 0x000000e0df127824 */ /* 0x000fc400078e02ff */
[----:B------:R-:W-:Y:S01]  /*0500*/  IMAD R20, R223, 0xf0, RZ ;  /* 0x000000f0df147824 */ /* 0x000fe200078e02ff */
[-C--:B0-----:R-:W-:Y:S01]  /*0510*/  IADD3 R16, P3, R13, R8.reuse, RZ ;  /* 0x000000080d107210 */ /* 0x081fe20007f7e0ff */
[C---:B------:R-:W-:Y:S01]  /*0520*/  IMAD R110, R223.reuse, 0x18, RZ ;  /* 0x00000018df6e7824 */ /* 0x040fe200078e02ff */
[-C--:B------:R-:W-:Y:S01]  /*0530*/  LEA.HI.X.SX32 R13, R112, R9.reuse, 0x1, P0 ;  /* 0x00000009700d7211 */ /* 0x080fe200000f0eff */
[----:B------:R-:W-:Y:S01]  /*0540*/  IMAD R17, R223, 0x92, RZ ;  /* 0x00000092df117824 */ /* 0x000fe200078e02ff */
[-C--:B------:R-:W-:Y:S01]  /*0550*/  IADD3 R22, P4, R19, R8.reuse, RZ ;  /* 0x0000000813167210 */ /* 0x080fe20007f9e0ff */
[----:B------:R-:W-:Y:S01]  /*0560*/  IMAD R21, R223, 0x38, RZ ;  /* 0x00000038df157824 */ /* 0x000fe200078e02ff */
[-C--:B------:R-:W-:Y:S02]  /*0570*/  LEA.HI.X.SX32 R11, R31, R9.reuse, 0x1, P6 ;  /* 0x000000091f0b7211 */ /* 0x080fe400030f0eff */
[-C--:B------:R-:W-:Y:S01]  /*0580*/  IADD3 R26, P0, R15, R8.reuse, RZ ;  /* 0x000000080f1a7210 */ /* 0x080fe20007f1e0ff */
[----:B------:R-:W-:Y:S01]  /*0590*/  IMAD R114, R223, 0x78, RZ ;  /* 0x00000078df727824 */ /* 0x000fe200078e02ff */
[-C--:B------:R-:W-:Y:S01]  /*05a0*/  IADD3 R24, P6, R33, R8.reuse, RZ ;  /* 0x0000000821187210 */ /* 0x080fe20007fde0ff */
[----:B------:R-:W-:Y:S01]  /*05b0*/  IMAD R40, R223, 0xd2, RZ ;  /* 0x000000d2df287824 */ /* 0x000fe200078e02ff */
[----:B------:R-:W-:Y:S01]  /*05c0*/  LEA.HI.X.SX32 R15, R33, R9, 0x1, P1 ;  /* 0x00000009210f7211 */ /* 0x000fe200008f0eff */
[C---:B------:R-:W-:Y:S01]  /*05d0*/  IMAD R42, R223.reuse, 0xe2, RZ ;  /* 0x000000e2df2a7824 */ /* 0x040fe200078e02ff */
[-C--:B------:R-:W-:Y:S01]  /*05e0*/  IADD3 R18, P2, R18, R8.reuse, RZ ;  /* 0x0000000812127210 */ /* 0x080fe20007f5e0ff */
[----:B------:R-:W-:Y:S01]  /*05f0*/  IMAD R29, R223, 0x49, RZ ;  /* 0x00000049df1d7824 */ /* 0x000fe200078e02ff */
[-C--:B------:R-:W-:Y:S01]  /*0600*/  IADD3 R32, P1, R45, R8.reuse, RZ ;  /* 0x000000082d207210 */ /* 0x080fe20007f3e0ff */
[C---:B------:R-:W-:Y:S01]  /*0610*/  IMAD R44, R223.reuse, 0xf2, RZ ;  /* 0x000000f2df2c7824 */ /* 0x040fe200078e02ff */
[-C--:B------:R-:W-:Y:S01]  /*0620*/  IADD3 R20, P5, R20, R8.reuse, RZ ;  /* 0x0000000814147210 */ /* 0x080fe20007fbe0ff */
[C---:B------:R-:W-:Y:S01]  /*0630*/  IMAD R41, R223.reuse, 0x68, RZ ;  /* 0x00000068df297824 */ /* 0x040fe200078e02ff */
[C---:B------:R-:W-:Y:S01]  /*0640*/  LEA R27, R223.reuse, R223, 0x6 ;  /* 0x000000dfdf1b7211 */ /* 0x040fe200078e30ff */
[C---:B------:R-:W-:Y:S01]  /*0650*/  IMAD R43, R223.reuse, 0x69, RZ ;  /* 0x00000069df2b7824 */ /* 0x040fe200078e02ff */
[-C--:B------:R-:W-:Y:S01]  /*0660*/  LEA.HI.X.SX32 R23, R110, R9.reuse, 0x1, P4 ;  /* 0x000000096e177211 */ /* 0x080fe200020f0eff */
[----:B------:R-:W-:Y:S01]  /*0670*/  IMAD R67, R223, 0x71, RZ ;  /* 0x00000071df437824 */ /* 0x000fe200078e02ff */
[-C--:B------:R-:W-:Y:S01]  /*0680*/  IADD3 R28, P4, R17, R8.reuse, RZ ;  /* 0x00000008111c7210 */ /* 0x080fe20007f9e0ff */
[----:B------:R-:W-:Y:S01]  /*0690*/  IMAD R69, R223, 0x79, RZ ;  /* 0x00000079df457824 */ /* 0x000fe200078e02ff */
[-C--:B------:R-:W-:Y:S01]  /*06a0*/  LEA.HI.X.SX32 R25, R19, R9.reuse, 0x1, P6 ;  /* 0x0000000913197211 */ /* 0x080fe200030f0eff */
[----:B------:R-:W-:Y:S01]  /*06b0*/  IMAD R99, R223, 0x32, RZ ;  /* 0x00000032df637824 */ /* 0x000fe200078e02ff */
[-C--:B------:R-:W-:Y:S01]  /*06c0*/  IADD3 R30, P6, R21, R8.reuse, RZ ;  /* 0x00000008151e7210 */ /* 0x080fe20007fde0ff */
[----:B------:R-:W-:Y:S01]  /*06d0*/  IMAD R49, R223, 0x42, RZ ;  /* 0x00000042df317824 */ /* 0x000fe200078e02ff */
[-C--:B------:R-:W-:Y:S01]  /*06e0*/  LEA.HI.X.SX32 R33, R21, R9.reuse, 0x1, P1 ;  /* 0x0000000915217211 */ /* 0x080fe200008f0eff */
[----:B------:R-:W-:Y:S01]  /*06f0*/  IMAD R57, R223, 0x19, RZ ;  /* 0x00000019df397824 */ /* 0x000fe200078e02ff */
[-C--:B------:R-:W-:Y:S01]  /*0700*/  LEA.HI.X.SX32 R19, R45, R9.reuse, 0x1, P2 ;  /* 0x000000092d137211 */ /* 0x080fe200010f0eff */
[C---:B------:R-:W-:Y:S01]  /*0710*/  IMAD R77, R223.reuse, 0x62, RZ ;  /* 0x00000062df4d7824 */ /* 0x040fe200078e02ff */
[----:B------:R-:W-:Y:S01]  /*0720*/  IADD3 R40, P2, R40, R8, RZ ;  /* 0x0000000828287210 */ /* 0x000fe20007f5e0ff */
[----:B------:R-:W-:Y:S01]  /*0730*/  IMAD R81, R223, 0x72, RZ ;  /* 0x00000072df517824 */ /* 0x000fe200078e02ff */
[----:B------:R-:W-:-:S02]  /*0740*/  LEA.HI.X.SX32 R21, R114, R9, 0x1, P5 ;  /* 0x0000000972157211 */ /* 0x000fc400028f0eff */
[C---:B------:R-:W-:Y:S01]  /*0750*/  LEA R59, R223.reuse, R223, 0x5 ;  /* 0x000000dfdf3b7211 */ /* 0x040fe200078e28ff */
[C---:B------:R-:W-:Y:S01]  /*0760*/  IMAD R93, R223.reuse, 0x22, RZ ;  /* 0x00000022df5d7824 */ /* 0x040fe200078e02ff */
[-C--:B------:R-:W-:Y:S01]  /*0770*/  IADD3 R42, P5, R42, R8.reuse, RZ ;  /* 0x000000082a2a7210 */ /* 0x080fe20007fbe0ff */
[----:B------:R-:W-:Y:S01]  /*0780*/  IMAD R63, R223, 0x31, RZ ;  /* 0x00000031df3f7824 */ /* 0x000fe200078e02ff */
[-C--:B------:R-:W-:Y:S01]  /*0790*/  LEA.HI.X.SX32 R27, R27, R9.reuse, 0x1, P0 ;  /* 0x000000091b1b7211 */ /* 0x080fe200000f0eff */
[C---:B------:R-:W-:Y:S01]  /*07a0*/  IMAD R65, R223.reuse, 0x39, RZ ;  /* 0x00000039df417824 */ /* 0x040fe200078e02ff */
[-C--:B------:R-:W-:Y:S01]  /*07b0*/  IADD3 R44, P0, R44, R8.reuse, RZ ;  /* 0x000000082c2c7210 */ /* 0x080fe20007f1e0ff */
[----:B------:R-:W-:Y:S01]  /*07c0*/  IMAD R71, R223, 0x1a, RZ ;  /* 0x0000001adf477824 */ /* 0x000fe200078e02ff */
[-C--:B------:R-:W-:Y:S01]  /*07d0*/  LEA.HI.X.SX32 R29, R29, R9.reuse, 0x1, P4 ;  /* 0x000000091d1d7211 */ /* 0x080fe200020f0eff */
[----:B------:R-:W-:Y:S01]  /*07e0*/  IMAD R78, R223, 0x34, RZ ;  /* 0x00000034df4e7824 */ /* 0x000fe200078e02ff */
[-C--:B------:R-:W-:Y:S01]  /*07f0*/  LEA.HI.X.SX32 R17, R41, R9.reuse, 0x1, P3 ;  /* 0x0000000929117211 */ /* 0x080fe200018f0eff */
[----:B------:R-:W-:Y:S01]  /*0800*/  IMAD R53, R223, 0x52, RZ ;  /* 0x00000052df357824 */ /* 0x000fe200078e02ff */
[----:B------:R-:W-:Y:S01]  /*0810*/  IADD3 R46, P4, R41, R8, RZ ;  /* 0x00000008292e7210 */ /* 0x000fe20007f9e0ff */
[----:B------:R-:W-:Y:S01]  /*0820*/  IMAD R47, R223, 0xd, RZ ;  /* 0x0000000ddf2f7824 */ /* 0x000fe200078e02ff */
[----:B------:R-:W-:-:S02]  /*0830*/  LEA.HI.X.SX32 R41, R43, R9, 0x1, P2 ;  /* 0x000000092b297211 */ /* 0x000fc400010f0eff */
[C---:B------:R-:W-:Y:S01]  /*0840*/  LEA R55, R223.reuse, R223, 0x4 ;  /* 0x000000dfdf377211 */ /* 0x040fe200078e20ff */
[----:B------:R-:W-:Y:S01]  /*0850*/  IMAD R76, R223, 0xc4, RZ ;  /* 0x000000c4df4c7824 */ /* 0x000fe200078e02ff */
        /* <DEDUP_REMOVED lines=8> */
[----:B------:R-:W-:Y:S01]  /*08e0*/  LEA.HI.X.SX32 R57, R57, R9, 0x1, P5 ;  /* 0x0000000939397211 */ /* 0x000fe200028f0eff */
[----:B------:R-:W-:Y:S01]  /*08f0*/  IMAD R82, R223, 0xe4, RZ ;  /* 0x000000e4df527824 */ /* 0x000fe200078e02ff */
[----:B------:R-:W-:-:S02]  /*0900*/  IADD3 R62, P5, R77, R8, RZ ;  /* 0x000000084d3e7210 */ /* 0x000fc40007fbe0ff */
[C---:B------:R-:W-:Y:S01]  /*0910*/  SHF.L.U32 R75, R223.reuse, 0x1, RZ ;  /* 0x00000001df4b7819 */ /* 0x040fe200000006ff */
[----:B------:R-:W-:Y:S01]  /*0920*/  IMAD R36, R223, 0xb2, RZ ;  /* 0x000000b2df247824 */ /* 0x000fe200078e02ff */
[-C--:B------:R-:W-:Y:S01]  /*0930*/  LEA.HI.X.SX32 R59, R59, R9.reuse, 0x1, P0 ;  /* 0x000000093b3b7211 */ /* 0x080fe200000f0eff */
[----:B------:R-:W-:Y:S01]  /*0940*/  IMAD R79, R223, 0xb6, RZ ;  /* 0x000000b6df4f7824 */ /* 0x000fe200078e02ff */
[-C--:B------:R-:W-:Y:S01]  /*0950*/  IADD3 R64, P0, R81, R8.reuse, RZ ;  /* 0x0000000851407210 */ /* 0x080fe20007f1e0ff */
        /* <DEDUP_REMOVED lines=17> */
[CC--:B------:R-:W-:Y:S01]  /*0a70*/  LEA R74, P5, R223.reuse, R8.reuse, 0x2 ;  /* 0x00000008df4a7211 */ /* 0x0c0fe200078a10ff */
[----:B------:R-:W-:Y:S01]  /*0a80*/  IMAD R95, R223, 0x15, RZ ;  /* 0x00000015df5f7824 */ /* 0x000fe200078e02ff */
[-C--:B------:R-:W-:Y:S01]  /*0a90*/  LEA.HI.X.SX32 R71, R71, R9.reuse, 0x1, P0 ;  /* 0x0000000947477211 */ /* 0x080fe200000f0eff */
[C---:B------:R-:W-:Y:S01]  /*0aa0*/  IMAD R162, R223.reuse, 0x4a, RZ ;  /* 0x0000004adfa27824 */ /* 0x040fe200078e02ff */
[-C--:B------:R-:W-:Y:S01]  /*0ab0*/  IADD3 R76, P0, R76, R8.reuse, RZ ;  /* 0x000000084c4c7210 */ /* 0x080fe20007f1e0ff */
[----:B------:R-:W-:Y:S01]  /*0ac0*/  IMAD R153, R223, 0x74, RZ ;  /* 0x00000074df997824 */ /* 0x000fe200078e02ff */
[-C--:B------:R-:W-:Y:S01]  /*0ad0*/  LEA.HI.X.SX32 R61, R61, R9.reuse, 0x1, P2 ;  /* 0x000000093d3d7211 */ /* 0x080fe200010f0eff */
[C---:B------:R-:W-:Y:S01]  /*0ae0*/  IMAD R84, R223.reuse, 0x86, RZ ;  /* 0x00000086df547824 */ /* 0x040fe200078e02ff */
[-C--:B------:R-:W-:Y:S01]  /*0af0*/  LEA.HI.X.SX32 R47, R78, R9.reuse, 0x1, P4 ;  /* 0x000000094e2f7211 */ /* 0x080fe200020f0eff */
[----:B------:R-:W-:Y:S01]  /*0b00*/  IMAD R101, R223, 0xd6, RZ ;  /* 0x000000d6df657824 */ /* 0x000fe200078e02ff */
[-C--:B------:R-:W-:Y:S01]  /*0b10*/  IADD3 R66, P2, R75, R8.reuse, RZ ;  /* 0x000000084b427210 */ /* 0x080fe20007f5e0ff */
[C---:B------:R-:W-:Y:S01]  /*0b20*/  IMAD R160, R223.reuse, 0x3a, RZ ;  /* 0x0000003adfa07824 */ /* 0x040fe200078e02ff */
[-C--:B------:R-:W-:Y:S01]  /*0b30*/  IADD3 R78, P4, R80, R8.reuse, RZ ;  /* 0x00000008504e7210 */ /* 0x080fe20007f9e0ff */
[C---:B------:R-:W-:Y:S01]  /*0b40*/  IMAD R85, R223.reuse, 0x43, RZ ;  /* 0x00000043df557824 */ /* 0x040fe200078e02ff */
[-C--:B------:R-:W-:Y:S01]  /*0b50*/  IADD3 R34, P3, R34, R8.reuse, RZ ;  /* 0x0000000822227210 */ /* 0x080fe20007f7e0ff */
[----:B------:R-:W-:Y:S01]  /*0b60*/  IMAD R106, R223, 0xe6, RZ ;  /* 0x000000e6df6a7824 */ /* 0x000fe200078e02ff */
[-C--:B------:R-:W-:Y:S01]  /*0b70*/  LEA.HI.X.SX32 R75, R75, R9.reuse, 0x1, P5 ;  /* 0x000000094b4b7211 */ /* 0x080fe200028f0eff */
[----:B------:R-:W-:Y:S01]  /*0b80*/  IMAD R108, R223, 0xf6, RZ ;  /* 0x000000f6df6c7824 */ /* 0x000fe200078e02ff */
[-C--:B------:R-:W-:Y:S01]  /*0b90*/  LEA.HI.X.SX32 R31, R143, R9.reuse, 0x1, P6 ;  /* 0x000000098f1f7211 */ /* 0x080fe200030f0eff */
[C---:B------:R-:W-:Y:S01]  /*0ba0*/  IMAD R107, R223.reuse, 0x73, RZ ;  /* 0x00000073df6b7824 */ /* 0x040fe200078e02ff */
[-C--:B------:R-:W-:Y:S01]  /*0bb0*/  IADD3 R80, P5, R82, R8.reuse, RZ ;  /* 0x0000000852507210 */ /* 0x080fe20007fbe0ff */
[----:B------:R-:W-:Y:S01]  /*0bc0*/  IMAD R109, R223, 0x7b, RZ ;  /* 0x0000007bdf6d7824 */ /* 0x000fe200078e02ff */
[-C--:B------:R-:W-:Y:S01]  /*0bd0*/  LEA.HI.X.SX32 R77, R77, R9.reuse, 0x1, P0 ;  /* 0x000000094d4d7211 */ /* 0x080fe200000f0eff */
[C---:B------:R-:W-:Y:S01]  /*0be0*/  IMAD R139, R223.reuse, 0x16, RZ ;  /* 0x00000016df8b7824 */ /* 0x040fe200078e02ff */
[-C--:B------:R-:W-:Y:S01]  /*0bf0*/  IADD3 R36, P6, R36, R8.reuse, RZ ;  /* 0x0000000824247210 */ /* 0x080fe20007fde0ff */
[----:B------:R-:W-:Y:S01]  /*0c00*/  IMAD R38, R223, 0xc2, RZ ;  /* 0x000000c2df267824 */ /* 0x000fe200078e02ff */
[-C--:B------:R-:W-:Y:S01]  /*0c10*/  IADD3 R90, P0, R79, R8.reuse, RZ ;  /* 0x000000084f5a7210 */ /* 0x080fe20007f1e0ff */
[----:B------:R-:W-:Y:S01]  /*0c20*/  IMAD R149, R223, 0x26, RZ ;  /* 0x00000026df957824 */ /* 0x000fe200078e02ff */
[-C--:B------:R-:W-:Y:S01]  /*0c30*/  LEA.HI.X.SX32 R79, R155, R9.reuse, 0x1, P4 ;  /* 0x000000099b4f7211 */ /* 0x080fe200020f0eff */
[----:B------:R-:W-:Y:S01]  /*0c40*/  IMAD R121, R223, 0xb, RZ ;  /* 0x0000000bdf797824 */ /* 0x000fe200078e02ff */
[-C--:B------:R-:W-:Y:S01]  /*0c50*/  LEA.HI.X.SX32 R35, R35, R9.reuse, 0x1, P3 ;  /* 0x0000000923237211 */ /* 0x080fe200018f0eff */
[----:B------:R-:W-:Y:S01]  /*0c60*/  IMAD R39, R223, 0x61, RZ ;  /* 0x00000061df277824 */ /* 0x000fe200078e02ff */
[-C--:B------:R-:W-:Y:S01]  /*0c70*/  IADD3 R92, P4, R117, R8.reuse, RZ ;  /* 0x00000008755c7210 */ /* 0x080fe20007f9e0ff */
[C---:B------:R-:W-:Y:S01]  /*0c80*/  IMAD R123, R223.reuse, 0x13, RZ ;  /* 0x00000013df7b7824 */ /* 0x040fe200078e02ff */
        /* <DEDUP_REMOVED lines=28> */
[-C--:B------:R-:W-:Y:S01]  /*0e50*/  IADD3 R104, P4, R101, R8.reuse, RZ ;  /* 0x0000000865687210 */ /* 0x080fe20007f9e0ff */
[C---:B------:R-:W-:Y:S01]  /*0e60*/  IMAD R133, R223.reuse, 0x3b, RZ ;  /* 0x0000003bdf857824 */ /* 0x040fe200078e02ff */
[-C--:B------:R-:W-:Y:S01]  /*0e70*/  LEA.HI.X.SX32 R101, R160, R9.reuse, 0x1, P5 ;  /* 0x00000009a0657211 */ /* 0x080fe200028f0eff */
[C---:B------:R-:W-:Y:S01]  /*0e80*/  IMAD R141, R223.reuse, 0x54, RZ ;  /* 0x00000054df8d7824 */ /* 0x040fe200078e02ff */
[-C--:B------:R-:W-:Y:S01]  /*0e90*/  IADD3 R106, P5, R106, R8.reuse, RZ ;  /* 0x000000086a6a7210 */ /* 0x080fe20007fbe0ff */
[----:B------:R-:W-:Y:S01]  /*0ea0*/  IMAD R159, R223, 0x36, RZ ;  /* 0x00000036df9f7824 */ /* 0x000fe200078e02ff */
[-C--:B------:R-:W-:Y:S01]  /*0eb0*/  LEA.HI.X.SX32 R85, R85, R9.reuse, 0x1, P6 ;  /* 0x0000000955557211 */ /* 0x080fe200030f0eff */
[C---:B------:R-:W-:Y:S01]  /*0ec0*/  IMAD R113, R223.reuse, 0x2c, RZ ;  /* 0x0000002cdf717824 */ /* 0x040fe200078e02ff */
[----:B------:R-:W-:Y:S01]  /*0ed0*/  IADD3 R108, P6, R108, R8, RZ ;  /* 0x000000086c6c7210 */ /* 0x000fe20007fde0ff */
[----:B------:R-:W-:Y:S01]  /*0ee0*/  IMAD R140, R223, 0xa8, RZ ;  /* 0x000000a8df8c7824 */ /* 0x000fe200078e02ff */
[----:B------:R-:W-:-:S02]  /*0ef0*/  LEA.HI.X.SX32 R107, R107, R9, 0x1, P5 ;  /* 0x000000096b6b7211 */ /* 0x000fc400028f0eff */
[C---:B------:R-:W-:Y:S01]  /*0f00*/  LEA R119, R223.reuse, R223, 0x1 ;  /* 0x000000dfdf777211 */ /* 0x040fe200078e08ff */
[----:B------:R-:W-:Y:S01]  /*0f10*/  IMAD R89, R223, 0x53, RZ ;  /* 0x00000053df597824 */ /* 0x000fe200078e02ff */
        /* <DEDUP_REMOVED lines=19> */
[C---:B------:R-:W-:Y:S01]  /*1050*/  IMAD R172, R223.reuse, 0x3c, RZ ;  /* 0x0000003cdfac7824 */ /* 0x040fe200078e02ff */
[CC--:B------:R-:W-:Y:S01]  /*1060*/  LEA.HI.X.SX32 R67, R223.reuse, R9.reuse, 0x1, P2 ;  /* 0x00000009df437211 */ /* 0x0c0fe200010f0eff */
[C---:B------:R-:W-:Y:S01]  /*1070*/  IMAD R116, R223.reuse, 0x88, RZ ;  /* 0x00000088df747824 */ /* 0x040fe200078e02ff */
[-C--:B------:R-:W-:Y:S01]  /*1080*/  IADD3 R72, P2, R72, R8.reuse, RZ ;  /* 0x0000000848487210 */ /* 0x080fe20007f5e0ff */
[----:B------:R-:W-:Y:S01]  /*1090*/  IMAD R137, R223, 0x4c, RZ ;  /* 0x0000004cdf897824 */ /* 0x000fe200078e02ff */
[-C--:B------:R-:W-:Y:S01]  /*10a0*/  LEA.HI.X.SX32 R105, R105, R9.reuse, 0x1, P4 ;  /* 0x0000000969697211 */ /* 0x080fe200020f0eff */
        /* <DEDUP_REMOVED lines=13> */
[-C--:B------:R-:W-:Y:S01]  /*1180*/  IADD3 R134, P6, R111, R8.reuse, RZ ;  /* 0x000000086f867210 */ /* 0x080fe20007fde0ff */
[C---:B------:R-:W-:Y:S01]  /*1190*/  IMAD R180, R223.reuse, 0xba, RZ ;  /* 0x000000badfb47824 */ /* 0x040fe200078e02ff */
[-C--:B------:R-:W-:Y:S01]  /*11a0*/  LEA.HI.X.SX32 R73, R164, R9.reuse, 0x1, P2 ;  /* 0x00000009a4497211 */ /* 0x080fe200010f0eff */
[----:B------:R-:W-:Y:S01]  /*11b0*/  IMAD R186, R223, 0x7c, RZ ;  /* 0x0000007cdfba7824 */ /* 0x000fe200078e02ff */
[-C--:B------:R-:W-:Y:S01]  /*11c0*/  IADD3 R88, P2, R83, R8.reuse, RZ ;  /* 0x0000000853587210 */ /* 0x080fe20007f5e0ff */
[C---:B------:R-:W-:Y:S01]  /*11d0*/  IMAD R167, R223.reuse, 0x35, RZ ;  /* 0x00000035dfa77824 */ /* 0x040fe200078e02ff */
        /* <DEDUP_REMOVED lines=26> */
[-C--:B------:R-:W-:Y:S01]  /*1380*/  LEA.HI.X.SX32 R139, R139, R9.reuse, 0x1, P5 ;  /* 0x000000098b8b7211 */ /* 0x080fe200028f0eff */
[C---:B------:R-:W-:Y:S01]  /*1390*/  IMAD R179, R223.reuse, 0x55, RZ ;  /* 0x00000055dfb37824 */ /* 0x040fe200078e02ff */
[C---:B------:R-:W-:Y:S01]  /*13a0*/  SHF.L.U32 R145, R223.reuse, 0x2, RZ ;  /* 0x00000002df917819 */ /* 0x040fe200000006ff */
[C---:B------:R-:W-:Y:S01]  /*13b0*/  IMAD R192, R223.reuse, 0xda, RZ ;  /* 0x000000dadfc07824 */ /* 0x040fe200078e02ff */
[-C--:B------:R-:W-:Y:S01]  /*13c0*/  IADD3 R102, P3, R102, R8.reuse, RZ ;  /* 0x0000000866667210 */ /* 0x080fe20007f7e0ff */
[C---:B------:R-:W-:Y:S01]  /*13d0*/  IMAD R185, R223.reuse, 0x2e, RZ ;  /* 0x0000002edfb97824 */ /* 0x040fe200078e02ff */
[-C--:B------:R-:W-:Y:S01]  /*13e0*/  IADD3 R114, P0, R114, R8.reuse, RZ ;  /* 0x0000000872727210 */ /* 0x080fe20007f1e0ff */
[----:B------:R-:W-:Y:S01]  /*13f0*/  IMAD R187, R223, 0x3e, RZ ;  /* 0x0000003edfbb7824 */ /* 0x000fe200078e02ff */
[-C--:B------:R-:W-:Y:S01]  /*1400*/  IADD3 R130, P4, R211, R8.reuse, RZ ;  /* 0x00000008d3827210 */ /* 0x080fe20007f9e0ff */
[C---:B------:R-:W-:Y:S01]  /*1410*/  IMAD R213, R223.reuse, 0x27, RZ ;  /* 0x00000027dfd57824 */ /* 0x040fe200078e02ff */
[CC--:B------:R-:W-:Y:S01]  /*1420*/  LEA R144, P5, R223.reuse, R8.reuse, 0x3 ;  /* 0x00000008df907211 */ /* 0x0c0fe200078a18ff */
[----:B------:R-:W-:Y:S01]  /*1430*/  IMAD R239, R223, 0xac, RZ ;  /* 0x000000acdfef7824 */ /* 0x000fe200078e02ff */
[-C--:B------:R-:W-:Y:S01]  /*1440*/  LEA.HI.X.SX32 R141, R141, R9.reuse, 0x1, P6 ;  /* 0x000000098d8d7211 */ /* 0x080fe200030f0eff */
[----:B------:R-:W-:Y:S01]  /*1450*/  IMAD R193, R223, 0x6d, RZ ;  /* 0x0000006ddfc17824 */ /* 0x000fe200078e02ff */
[----:B------:R-:W-:Y:S01]  /*1460*/  LEA.HI.X.SX32 R87, R87, R9, 0x1, P1 ;  /* 0x0000000957577211 */ /* 0x000fe200008f0eff */
[----:B------:R-:W-:Y:S01]  /*1470*/  IMAD R209, R223, 0x5e, RZ ;  /* 0x0000005edfd17824 */ /* 0x000fe200078e02ff */
[----:B------:R-:W-:-:S02]  /*1480*/  IADD3 R158, P6, R151, R8, RZ ;  /* 0x00000008979e7210 */ /* 0x000fc40007fde0ff */
[C---:B------:R-:W-:Y:S01]  /*1490*/  LEA R189, R223.reuse, -R223, 0x7 ;  /* 0x800000dfdfbd7211 */ /* 0x040fe200078e38ff */
        /* <DEDUP_REMOVED lines=11> */
[-C--:B------:R-:W-:Y:S01]  /*1550*/  LEA.HI.X.SX32 R115, R172, R9.reuse, 0x1, P0 ;  /* 0x00000009ac737211 */ /* 0x080fe200000f0eff */
[----:B------:R-:W-:Y:S01]  /*1560*/  IMAD R175, R223, 0x45, RZ ;  /* 0x00000045dfaf7824 */ /* 0x000fe200078e02ff */
[-C--:B------:R-:W-:Y:S01]  /*1570*/  LEA.HI.X.SX32 R145, R145, R9.reuse, 0x1, P5 ;  /* 0x0000000991917211 */ /* 0x080fe200028f0eff */
[C---:B------:R-:W-:Y:S01]  /*1580*/  IMAD R195, R223.reuse, 0x17, RZ ;  /* 0x00000017dfc37824 */ /* 0x040fe200078e02ff */
[-C--:B------:R-:W-:Y:S01]  /*1590*/  IADD3 R116, P3, R116, R8.reuse, RZ ;  /* 0x0000000874747210 */ /* 0x080fe20007f7e0ff */
[C---:B------:R-:W-:Y:S01]  /*15a0*/  IMAD R225, R223.reuse, 0x9e, RZ ;  /* 0x0000009edfe17824 */ /* 0x040fe200078e02ff */
[-C--:B------:R-:W-:Y:S01]  /*15b0*/  IADD3 R136, P4, R136, R8.reuse, RZ ;  /* 0x0000000888887210 */ /* 0x080fe20007f9e0ff */
        /* <DEDUP_REMOVED lines=19> */
[----:B------:R-:W-:Y:S01]  /*16f0*/  LEA.HI.X.SX32 R151, R151, R9, 0x1, P5 ;  /* 0x0000000997977211 */ /* 0x000fe200028f0eff */
[----:B------:R-:W2:Y:S01]  /*1700*/  LDG.E.U16 R11, [R10.64] ;  /* 0x000000060a0b7981 */ /* 0x000ea2000c1e1500 */
[----:B------:R-:W-:-:S02]  /*1710*/  IADD3 R152, P3, R152, R8, RZ ;  /* 0x0000000898987210 */ /* 0x000fc40007f7e0ff */
[-C--:B------:R-:W-:Y:S01]  /*1720*/  IADD3 R154, P0, R154, R8.reuse, RZ ;  /* 0x000000089a9a7210 */ /* 0x080fe20007f1e0ff */
[----:B------:R-:W2:Y:S01]  /*1730*/  LDG.E.U16 R13, [R12.64] ;  /* 0x000000060c0d7981 */ /* 0x000ea2000c1e1500 */
[-C--:B------:R-:W-:Y:S02]  /*1740*/  IADD3 R156, P4, R143, R8.reuse, RZ ;  /* 0x000000088f9c7210 */ /* 0x080fe40007f9e0ff */
[-C--:B------:R-:W-:Y:S01]  /*1750*/  IADD3 R166, P5, R155, R8.reuse, RZ ;  /* 0x000000089ba67210 */ /* 0x080fe20007fbe0ff */
[----:B------:R-:W2:Y:S01]  /*1760*/  LDG.E.U16 R23, [R22.64] ;  /* 0x0000000616177981 */ /* 0x000ea2000c1e1500 */
[-C--:B------:R-:W-:Y:S02]  /*1770*/  LEA.HI.X.SX32 R165, R165, R9.reuse, 0x1, P6 ;  /* 0x00000009a5a57211 */ /* 0x080fe400030f0eff */
[----:B------:R-:W-:Y:S01]  /*1780*/  LEA.HI.X.SX32 R143, R184, R9, 0x1, P1 ;  /* 0x00000009b88f7211 */ /* 0x000fe200008f0eff */
[----:B------:R-:W2:Y:S01]  /*1790*/  LDG.E.U16 R25, [R24.64] ;  /* 0x0000000618197981 */ /* 0x000ea2000c1e1500 */
[----:B------:R-:W-:-:S02]  /*17a0*/  IADD3 R180, P6, R180, R8, RZ ;  /* 0x00000008b4b47210 */ /* 0x000fc40007fde0ff */
[-C--:B------:R-:W-:Y:S01]  /*17b0*/  IADD3 R160, P1, R160, R8.reuse, RZ ;  /* 0x00000008a0a07210 */ /* 0x080fe20007f3e0ff */
[----:B------:R-:W2:Y:S01]  /*17c0*/  LDG.E.U16 R15, [R14.64] ;  /* 0x000000060e0f7981 */ /* 0x000ea2000c1e1500 */
[-C--:B------:R-:W-:Y:S02]  /*17d0*/  LEA.HI.X.SX32 R147, R147, R9.reuse, 0x1, P2 ;  /* 0x0000000993937211 */ /* 0x080fe400010f0eff */
[----:B------:R-:W-:Y:S01]  /*17e0*/  IADD3 R162, P2, R162, R8, RZ ;  /* 0x00000008a2a27210 */ /* 0x000fe20007f5e0ff */
[----:B------:R-:W2:Y:S01]  /*17f0*/  LDG.E.U16 R17, [R16.64] ;  /* 0x0000000610117981 */ /* 0x000ea2000c1e1500 */
[-C--:B------:R-:W-:Y:S02]  /*1800*/  LEA.HI.X.SX32 R153, R153, R9.reuse, 0x1, P3 ;  /* 0x0000000999997211 */ /* 0x080fe400018f0eff */
[-C--:B------:R-:W-:Y:S01]  /*1810*/  LEA.HI.X.SX32 R155, R186, R9.reuse, 0x1, P0 ;  /* 0x00000009ba9b7211 */ /* 0x080fe200000f0eff */
[----:B------:R-:W2:Y:S01]  /*1820*/  LDG.E.U16 R33, [R32.64] ;  /* 0x0000000620217981 */ /* 0x000ea2000c1e1500 */
[----:B------:R-:W-:-:S02]  /*1830*/  LEA.HI.X.SX32 R167, R167, R9, 0x1, P5 ;  /* 0x00000009a7a77211 */ /* 0x000fc400028f0eff */
[----:B------:R-:W-:Y:S01]  /*1840*/  LEA R183, R223, -R223, 0x4 ;  /* 0x800000dfdfb77211 */ /* 0x000fe200078e20ff */
[----:B------:R-:W2:Y:S01]  /*1850*/  LDG.E.U16 R19, [R18.64] ;  /* 0x0000000612137981 */ /* 0x000ea2000c1e1500 */
[-C--:B------:R-:W-:Y:S02]  /*1860*/  IADD3 R168, P3, R157, R8.reuse, RZ ;  /* 0x000000089da87210 */ /* 0x080fe40007f7e0ff */
[-C--:B------:R-:W-:Y:S01]  /*1870*/  IADD3 R170, P0, R170, R8.reuse, RZ ;  /* 0x00000008aaaa7210 */ /* 0x080fe20007f1e0ff */
[----:B------:R-:W2:Y:S01]  /*1880*/  LDG.E.U16 R21, [R20.64] ;  /* 0x0000000614157981 */ /* 0x000ea2000c1e1500 */
[----:B------:R-:W-:Y:S02]  /*1890*/  IADD3 R182, P5, R173, R8, RZ ;  /* 0x00000008adb67210 */ /* 0x000fe40007fbe0ff */
[-C--:B------:R-:W-:Y:S01]  /*18a0*/  LEA.HI.X.SX32 R181, R181, R9.reuse, 0x1, P6 ;  /* 0x00000009b5b57211 */ /* 0x080fe200030f0eff */
[----:B------:R-:W2:Y:S01]  /*18b0*/  LDG.E.U16 R26, [R26.64] ;  /* 0x000000061a1a7981 */ /* 0x000ea2000c1e1500 */
[----:B------:R-:W-:-:S02]  /*18c0*/  LEA.HI.X.SX32 R157, R157, R9, 0x1, P4 ;  /* 0x000000099d9d7211 */ /* 0x000fc400020f0eff */
[-C--:B------:R-:W-:Y:S01]  /*18d0*/  LEA.HI.X.SX32 R161, R161, R9.reuse, 0x1, P1 ;  /* 0x00000009a1a17211 */ /* 0x080fe200008f0eff */
[----:B------:R-:W2:Y:S01]  /*18e0*/  LDG.E.U16 R28, [R28.64] ;  /* 0x000000061c1c7981 */ /* 0x000ea2000c1e1500 */
[-C--:B------:R-:W-:Y:S02]  /*18f0*/  IADD3 R196, P6, R196, R8.reuse, RZ ;  /* 0x00000008c4c47210 */ /* 0x080fe40007fde0ff */
[-C--:B------:R-:W-:Y:S01]  /*1900*/  IADD3 R172, P4, R172, R8.reuse, RZ ;  /* 0x00000008acac7210 */ /* 0x080fe20007f9e0ff */
[----:B------:R-:W2:Y:S01]  /*1910*/  LDG.E.U16 R34, [R34.64] ;  /* 0x0000000622227981 */ /* 0x000ea2000c1e1500 */
[-C--:B------:R-:W-:Y:S02]  /*1920*/  IADD3 R176, P1, R176, R8.reuse, RZ ;  /* 0x00000008b0b07210 */ /* 0x080fe40007f3e0ff */
[----:B------:R-:W-:Y:S01]  /*1930*/  LEA.HI.X.SX32 R163, R163, R9, 0x1, P2 ;  /* 0x00000009a3a37211 */ /* 0x000fe200010f0eff */
[----:B------:R-:W2:Y:S01]  /*1940*/  LDG.E.U16 R36, [R36.64] ;  /* 0x0000000624247981 */ /* 0x000ea2000c1e1500 */
[----:B------:R-:W-:-:S02]  /*1950*/  IADD3 R178, P2, R178, R8, RZ ;  /* 0x00000008b2b27210 */ /* 0x000fc40007f5e0ff */
[-C--:B------:R-:W-:Y:S01]  /*1960*/  LEA.HI.X.SX32 R171, R171, R9.reuse, 0x1, P0 ;  /* 0x00000009abab7211 */ /* 0x080fe200000f0eff */
[----:B------:R-:W2:Y:S01]  /*1970*/  LDG.E.U16 R38, [R38.64] ;  /* 0x0000000626267981 */ /* 0x000ea2000c1e1500 */
[-C--:B------:R-:W-:Y:S02]  /*1980*/  LEA.HI.X.SX32 R183, R183, R9.reuse, 0x1, P5 ;  /* 0x00000009b7b77211 */ /* 0x080fe400028f0eff */
[-C--:B------:R-:W-:Y:S01]  /*1990*/  IADD3 R184, P0, R184, R8.reuse, RZ ;  /* 0x00000008b8b87210 */ /* 0x080fe20007f1e0ff */
[----:B------:R-:W2:Y:S01]  /*19a0*/  LDG.E.U16 R40, [R40.64] ;  /* 0x0000000628287981 */ /* 0x000ea2000c1e1500 */
[----:B------:R-:W-:Y:S02]  /*19b0*/  IADD3 R188, P5, R188, R8, RZ ;  /* 0x00000008bcbc7210 */ /* 0x000fe40007fbe0ff */
[-C--:B------:R-:W-:Y:S01]  /*19c0*/  LEA.HI.X.SX32 R197, R197, R9.reuse, 0x1, P6 ;  /* 0x00000009c5c57211 */ /* 0x080fe200030f0eff */
[----:B------:R-:W2:Y:S01]  /*19d0*/  LDG.E.U16 R42, [R42.64] ;  /* 0x000000062a2a7981 */ /* 0x000ea2000c1e1500 */
[----:B------:R-:W-:-:S02]  /*19e0*/  LEA.HI.X.SX32 R173, R173, R9, 0x1, P4 ;  /* 0x00000009adad7211 */ /* 0x000fc400020f0eff */
[----:B------:R-:W-:Y:S01]  /*19f0*/  LEA.HI.X.SX32 R177, R177, R9, 0x1, P1 ;  /* 0x00000009b1b17211 */ /* 0x000fe200008f0eff */
[----:B------:R-:W2:Y:S01]  /*1a00*/  LDG.E.U16 R44, [R44.64] ;  /* 0x000000062c2c7981 */ /* 0x000ea2000c1e1500 */
[-C--:B------:R-:W-:Y:S02]  /*1a10*/  IADD3 R212, P6, R205, R8.reuse, RZ ;  /* 0x00000008cdd47210 */ /* 0x080fe40007fde0ff */
[----:B------:R-:W-:Y:S01]  /*1a20*/  LEA R169, R223, -R223, 0x3 ;  /* 0x800000dfdfa97211 */ /* 0x000fe200078e18ff */
[----:B------:R-:W2:Y:S01]  /*1a30*/  LDG.E.U16 R54, [R54.64] ;  /* 0x0000000636367981 */ /* 0x000ea2000c1e1500 */
[-C--:B------:R-:W-:Y:S02]  /*1a40*/  IADD3 R186, P4, R186, R8.reuse, RZ ;  /* 0x00000008baba7210 */ /* 0x080fe40007f9e0ff */
[----:B------:R-:W-:Y:S01]  /*1a50*/  IADD3 R192, P1, R192, R8, RZ ;  /* 0x00000008c0c07210 */ /* 0x000fe20007f3e0ff */
[----:B------:R-:W2:Y:S01]  /*1a60*/  LDG.E.U16 R56, [R56.64] ;  /* 0x0000000638387981 */ /* 0x000ea2000c1e1500 */
[----:B------:R-:W-:-:S02]  /*1a70*/  LEA.HI.X.SX32 R179, R179, R9, 0x1, P2 ;  /* 0x00000009b3b37211 */ /* 0x000fc400010f0eff */
[CC--:B------:R-:W-:Y:S01]  /*1a80*/  IADD3 R194, P2, R185.reuse, R8.reuse, RZ ;  /* 0x00000008b9c27210 */ /* 0x0c0fe20007f5e0ff */
[----:B------:R-:W2:Y:S01]  /*1a90*/  LDG.E.U16 R58, [R58.64] ;  /* 0x000000063a3a7981 */ /* 0x000ea2000c1e1500 */
[-C--:B------:R-:W-:Y:S02]  /*1aa0*/  LEA.HI.X.SX32 R185, R185, R9.reuse, 0x1, P0 ;  /* 0x00000009b9b97211 */ /* 0x080fe400000f0eff */
[----:B------:R-:W-:Y:S01]  /*1ab0*/  LEA.HI.X.SX32 R189, R189, R9, 0x1, P5 ;  /* 0x00000009bdbd7211 */ /* 0x000fe200028f0eff */
[----:B------:R-:W2:Y:S01]  /*1ac0*/  LDG.E.U16 R60, [R60.64] ;  /* 0x000000063c3c7981 */ /* 0x000ea2000c1e1500 */
[----:B------:R-:W-:Y:S02]  /*1ad0*/  LEA R199, R223, -R223, 0x5 ;  /* 0x800000dfdfc77211 */ /* 0x000fe400078e28ff */
[-C--:B------:R-:W-:Y:S01]  /*1ae0*/  IADD3 R198, P0, R187, R8.reuse, RZ ;  /* 0x00000008bbc67210 */ /* 0x080fe20007f1e0ff */
[----:B------:R-:W2:Y:S01]  /*1af0*/  LDG.E.U16 R62, [R62.64] ;  /* 0x000000063e3e7981 */ /* 0x000ea2000c1e1500 */
[----:B------:R-:W-:-:S02]  /*1b00*/  IADD3 R206, P5, R239, R8, RZ ;  /* 0x00000008efce7210 */ /* 0x000fc40007fbe0ff */
[-C--:B------:R-:W-:Y:S01]  /*1b10*/  LEA.HI.X.SX32 R213, R213, R9.reuse, 0x1, P6 ;  /* 0x00000009d5d57211 */ /* 0x080fe200030f0eff */
[----:B------:R-:W2:Y:S01]  /*1b20*/  LDG.E.U16 R64, [R64.64] ;  /* 0x0000000640407981 */ /* 0x000ea2000c1e1500 */
[-C--:B------:R-:W-:Y:S02]  /*1b30*/  LEA.HI.X.SX32 R169, R169, R9.reuse, 0x1, P3 ;  /* 0x00000009a9a97211 */ /* 0x080fe400018f0eff */
[-C--:B------:R-:W-:Y:S01]  /*1b40*/  LEA.HI.X.SX32 R187, R187, R9.reuse, 0x1, P4 ;  /* 0x00000009bbbb7211 */ /* 0x080fe200020f0eff */
[----:B------:R-:W2:Y:S01]  /*1b50*/  LDG.E.U16 R66, [R66.64] ;  /* 0x0000000642427981 */ /* 0x000ea2000c1e1500 */
[----:B------:R-:W-:Y:S02]  /*1b60*/  LEA.HI.X.SX32 R193, R193, R9, 0x1, P1 ;  /* 0x00000009c1c17211 */ /* 0x000fe400008f0eff */
[-C--:B------:R-:W-:Y:S01]  /*1b70*/  IADD3 R218, P6, R209, R8.reuse, RZ ;  /* 0x00000008d1da7210 */ /* 0x080fe20007fde0ff */
[----:B------:R-:W2:Y:S01]  /*1b80*/  LDG.E.U16 R70, [R70.64] ;  /* 0x0000000646467981 */ /* 0x000ea2000c1e1500 */
[----:B------:R-:W-:-:S02]  /*1b90*/  IADD3 R174, P3, R174, R8, RZ ;  /* 0x00000008aeae7210 */ /* 0x000fc40007f7e0ff */
[-C--:B------:R-:W-:Y:S01]  /*1ba0*/  IADD3 R202, P4, R249, R8.reuse, RZ ;  /* 0x00000008f9ca7210 */ /* 0x080fe20007f9e0ff */
[----:B------:R-:W2:Y:S01]  /*1bb0*/  LDG.E.U16 R74, [R74.64] ;  /* 0x000000064a4a7981 */ /* 0x000ea2000c1e1500 */
[-C--:B------:R-:W-:Y:S02]  /*1bc0*/  IADD3 R210, P1, R235, R8.reuse, RZ ;  /* 0x00000008ebd27210 */ /* 0x080fe40007f3e0ff */
[-C--:B------:R-:W-:Y:S01]  /*1bd0*/  LEA.HI.X.SX32 R199, R199, R9.reuse, 0x1, P0 ;  /* 0x00000009c7c77211 */ /* 0x080fe200000f0eff */
[----:B------:R-:W2:Y:S01]  /*1be0*/  LDG.E.U16 R48, [R48.64] ;  /* 0x0000000630307981 */ /* 0x000ea2000c1e1500 */
[-C--:B------:R-:W-:Y:S02]  /*1bf0*/  LEA.HI.X.SX32 R207, R207, R9.reuse, 0x1, P5 ;  /* 0x00000009cfcf7211 */ /* 0x080fe400028f0eff */
[-C--:B------:R-:W-:Y:S01]  /*1c00*/  IADD3 R204, P0, R247, R8.reuse, RZ ;  /* 0x00000008f7cc7210 */ /* 0x080fe20007f1e0ff */
[----:B------:R-:W2:Y:S01]  /*1c10*/  LDG.E.U16 R50, [R50.64] ;  /* 0x0000000632327981 */ /* 0x000ea2000c1e1500 */
[----:B------:R-:W-:Y:S01]  /*1c20*/  IADD3 R222, P5, R221, R8, RZ ;  /* 0x00000008ddde7210 */ /* 0x000fe20007fbe0ff */
[----:B------:R-:W-:Y:S01]  /*1c30*/  IMAD R221, R223, 0x37, RZ ;  /* 0x00000037dfdd7824 */ /* 0x000fe200078e02ff */
[-C--:B------:R-:W-:Y:S01]  /*1c40*/  LEA.HI.X.SX32 R219, R219, R9.reuse, 0x1, P6 ;  /* 0x00000009dbdb7211 */ /* 0x080fe200030f0eff */
[----:B------:R-:W2:Y:S01]  /*1c50*/  LDG.E.U16 R52, [R52.64] ;  /* 0x0000000634347981 */ /* 0x000ea2000c1e1500 */
[----:B------:R-:W-:-:S02]  /*1c60*/  LEA.HI.X.SX32 R175, R175, R9, 0x1, P3 ;  /* 0x00000009afaf7211 */ /* 0x000fc400018f0eff */
[-C--:B------:R-:W-:Y:S01]  /*1c70*/  LEA.HI.X.SX32 R195, R195, R9.reuse, 0x1, P2 ;  /* 0x00000009c3c37211 */ /* 0x080fe200010f0eff */
[----:B------:R-:W-:Y:S01]  /*1c80*/  IMAD R239, R223, 0xee, RZ ;  /* 0x000000eedfef7824 */ /* 0x000fe200078e02ff */
[-C--:B------:R-:W-:Y:S01]  /*1c90*/  LEA.HI.X.SX32 R203, R203, R9.reuse, 0x1, P4 ;  /* 0x00000009cbcb7211 */ /* 0x080fe200020f0eff */
[----:B------:R-:W2:Y:S01]  /*1ca0*/  LDG.E.U16 R72, [R72.64] ;  /* 0x0000000648487981 */ /* 0x000ea2000c1e1500 */
[-C--:B------:R-:W-:Y:S01]  /*1cb0*/  IADD3 R224, P6, R225, R8.reuse, RZ ;  /* 0x00000008e1e07210 */ /* 0x080fe20007fde0ff */
[----:B------:R-:W-:Y:S01]  /*1cc0*/  IMAD R225, R223, 0x7e, RZ ;  /* 0x0000007edfe17824 */ /* 0x000fe200078e02ff */
[----:B------:R-:W-:Y:S01]  /*1cd0*/  LEA.HI.X.SX32 R211, R211, R9, 0x1, P1 ;  /* 0x00000009d3d37211 */ /* 0x000fe200008f0eff */
[----:B------:R-:W2:Y:S01]  /*1ce0*/  LDG.E.U16 R76, [R76.64] ;  /* 0x000000064c4c7981 */ /* 0x000ea2000c1e1500 */
[-C--:B------:R-:W-:Y:S02]  /*1cf0*/  IADD3 R190, P3, R190, R8.reuse, RZ ;  /* 0x00000008bebe7210 */ /* 0x080fe40007f7e0ff */
[-C--:B------:R-:W-:Y:S01]  /*1d00*/  IADD3 R200, P2, R251, R8.reuse, RZ ;  /* 0x00000008fbc87210 */ /* 0x080fe20007f5e0ff */
        /* <DEDUP_REMOVED lines=9> */
[----:B------:R-:W-:Y:S01]  /*1da0*/  IMAD R231, R223, 0xbe, RZ ;  /* 0x000000bedfe77824 */ /* 0x000fe200078e02ff */
[-C--:B------:R-:W-:Y:S01]  /*1db0*/  LEA.HI.X.SX32 R229, R221, R9.reuse, 0x1, P1 ;  /* 0x00000009dde57211 */ /* 0x080fe200008f0eff */
[----:B------:R-:W2:Y:S01]  /*1dc0*/  LDG.E.U16 R92, [R92.64] ;  /* 0x000000065c5c7981 */ /* 0x000ea2000c1e1500 */
[----:B------:R-:W-:-:S02]  /*1dd0*/  LEA.HI.X.SX32 R217, R217, R9, 0x1, P4 ;  /* 0x00000009d9d97211 */ /* 0x000fc400020f0eff */
[-C--:B------:R-:W-:Y:S01]  /*1de0*/  IADD3 R208, P3, R237, R8.reuse, RZ ;  /* 0x00000008edd07210 */ /* 0x080fe20007f7e0ff */
[----:B------:R-:W-:Y:S01]  /*1df0*/  IMAD R237, R223, 0xde, RZ ;  /* 0x000000dedfed7824 */ /* 0x000fe200078e02ff */
[-C--:B------:R-:W-:Y:S01]  /*1e00*/  IADD3 R214, P2, R233, R8.reuse, RZ ;  /* 0x00000008e9d67210 */ /* 0x080fe20007f5e0ff */
[C---:B------:R-:W-:Y:S01]  /*1e10*/  IMAD R233, R223.reuse, 0xce, RZ ;  /* 0x000000cedfe97824 */ /* 0x040fe200078e02ff */
[----:B------:R-:W-:Y:S01]  /*1e20*/  LEA R221, R223, -R223, 0x6 ;  /* 0x800000dfdfdd7211 */ /* 0x000fe200078e30ff */
[----:B------:R-:W2:Y:S01]  /*1e30*/  LDG.E.U16 R96, [R96.64] ;  /* 0x0000000660607981 */ /* 0x000ea2000c1e1500 */
[----:B------:R-:W-:Y:S02]  /*1e40*/  IADD3 R234, P4, R225, R8, RZ ;  /* 0x00000008e1ea7210 */ /* 0x000fe40007f9e0ff */
[-C--:B------:R-:W-:Y:S01]  /*1e50*/  LEA.HI.X.SX32 R209, R209, R9.reuse, 0x1, P3 ;  /* 0x00000009d1d17211 */ /* 0x080fe200018f0eff */
[----:B------:R-:W2:Y:S01]  /*1e60*/  LDG.E.U16 R98, [R98.64] ;  /* 0x0000000662627981 */ /* 0x000ea2000c1e1500 */
[----:B------:R-:W-:-:S02]  /*1e70*/  LEA.HI.X.SX32 R235, R221, R9, 0x1, P4 ;  /* 0x00000009ddeb7211 */ /* 0x000fc400020f0eff */
[-C--:B------:R-:W-:Y:S01]  /*1e80*/  LEA.HI.X.SX32 R215, R215, R9.reuse, 0x1, P2 ;  /* 0x00000009d7d77211 */ /* 0x080fe200010f0eff */
[----:B------:R-:W2:Y:S01]  /*1e90*/  LDG.E.U16 R100, [R100.64] ;  /* 0x0000000664647981 */ /* 0x000ea2000c1e1500 */
[----:B------:R-:W-:Y:S02]  /*1ea0*/  LEA.HI.X.SX32 R221, R225, R9, 0x1, P0 ;  /* 0x00000009e1dd7211 */ /* 0x000fe400000f0eff */
[-C--:B------:R-:W-:Y:S01]  /*1eb0*/  IADD3 R226, P3, R227, R8.reuse, RZ ;  /* 0x00000008e3e27210 */ /* 0x080fe20007f7e0ff */
[----:B------:R-:W2:Y:S01]  /*1ec0*/  LDG.E.U16 R84, [R84.64] ;  /* 0x0000000654547981 */ /* 0x000ea2000c1e1500 */
[-C--:B------:R-:W-:Y:S02]  /*1ed0*/  IADD3 R230, P1, R231, R8.reuse, RZ ;  /* 0x00000008e7e67210 */ /* 0x080fe40007f3e0ff */
[-C--:B------:R-:W-:Y:S01]  /*1ee0*/  IADD3 R232, P2, R233, R8.reuse, RZ ;  /* 0x00000008e9e87210 */ /* 0x080fe20007f5e0ff */
[----:B------:R-:W2:Y:S01]  /*1ef0*/  LDG.E.U16 R86, [R86.64] ;  /* 0x0000000656567981 */ /* 0x000ea2000c1e1500 */
[----:B------:R-:W-:-:S02]  /*1f00*/  IADD3 R236, P4, R237, R8, RZ ;  /* 0x00000008edec7210 */ /* 0x000fc40007f9e0ff */
[----:B------:R-:W-:Y:S01]  /*1f10*/  IADD3 R238, P0, R239, R8, RZ ;  /* 0x00000008efee7210 */ /* 0x000fe20007f1e0ff */
[----:B------:R-:W2:Y:S04]  /*1f20*/  LDG.E.U16 R88, [R88.64] ;  /* 0x0000000658587981 */ /* 0x000ea8000c1e1500 */
[----:B------:R-:W2:Y:S04]  /*1f30*/  LDG.E.U16 R8, [R8.64] ;  /* 0x0000000608087981 */ /* 0x000ea8000c1e1500 */
[----:B------:R-:W2:Y:S04]  /*1f40*/  LDG.E.U16 R90, [R90.64] ;  /* 0x000000065a5a7981 */ /* 0x000ea8000c1e1500 */
[----:B------:R-:W2:Y:S04]  /*1f50*/  LDG.E.U16 R102, [R102.64] ;  /* 0x0000000666667981 */ /* 0x000ea8000c1e1500 */
[----:B------:R-:W3:Y:S04]  /*1f60*/  LDG.E.U16 R104, [R104.64] ;  /* 0x0000000668687981 */ /* 0x000ee8000c1e1500 */
[----:B------:R-:W3:Y:S04]  /*1f70*/  LDG.E.U16 R106, [R106.64] ;  /* 0x000000066a6a7981 */ /* 0x000ee8000c1e1500 */
[----:B------:R-:W4:Y:S04]  /*1f80*/  LDG.E.U16 R108, [R108.64] ;  /* 0x000000066c6c7981 */ /* 0x000f28000c1e1500 */
[----:B------:R-:W5:Y:S04]  /*1f90*/  LDG.E.U16 R118, [R118.64] ;  /* 0x0000000676767981 */ /* 0x000f68000c1e1500 */
        /* <DEDUP_REMOVED lines=37> */
[----:B------:R-:W5:Y:S01]  /*21f0*/  LDG.E.U16 R156, [R156.64] ;  /* 0x000000069c9c7981 */ /* 0x000f62000c1e1500 */
[----:B------:R-:W-:-:S03]  /*2200*/  IMAD R246, R223, 0x47, RZ ;  /* 0x00000047dff67824 */ /* 0x000fc600078e02ff */
[----:B------:R-:W5:Y:S01]  /*2210*/  LDG.E.U16 R138, [R138.64] ;  /* 0x000000068a8a7981 */ /* 0x000f62000c1e1500 */
[----:B------:R-:W-:-:S03]  /*2220*/  IMAD R225, R223, 0x4f, RZ ;  /* 0x0000004fdfe17824 */ /* 0x000fc600078e02ff */
[----:B------:R-:W5:Y:S01]  /*2230*/  LDG.E.U16 R172, [R172.64] ;  /* 0x00000006acac7981 */ /* 0x000f62000c1e1500 */
[C---:B------:R-:W-:Y:S02]  /*2240*/  IMAD R227, R223.reuse, 0x57, RZ ;  /* 0x00000057dfe37824 */ /* 0x040fe400078e02ff */
[C---:B------:R-:W-:Y:S01]  /*2250*/  IMAD R231, R223.reuse, 0x5f, RZ ;  /* 0x0000005fdfe77824 */ /* 0x040fe200078e02ff */
[----:B------:R-:W5:Y:S01]  /*2260*/  LDG.E.U16 R148, [R148.64] ;  /* 0x0000000694947981 */ /* 0x000f62000c1e1500 */
[C---:B------:R-:W-:Y:S02]  /*2270*/  IMAD R233, R223.reuse, 0x67, RZ ;  /* 0x00000067dfe97824 */ /* 0x040fe400078e02ff */
[C---:B------:R-:W-:Y:S01]  /*2280*/  IMAD R237, R223.reuse, 0x6f, RZ ;  /* 0x0000006fdfed7824 */ /* 0x040fe200078e02ff */
[----:B------:R-:W5:Y:S01]  /*2290*/  LDG.E.U16 R184, [R184.64] ;  /* 0x00000006b8b87981 */ /* 0x000f62000c1e1500 */
[----:B------:R-:W-:-:S03]  /*22a0*/  IMAD R239, R223, 0x77, RZ ;  /* 0x00000077dfef7824 */ /* 0x000fc600078e02ff */
[----:B------:R-:W5:Y:S01]  /*22b0*/  LDG.E.U16 R158, [R158.64] ;  /* 0x000000069e9e7981 */ /* 0x000f62000c1e1500 */
[----:B------:R-:W-:-:S03]  /*22c0*/  LEA.HI.X.SX32 R223, R246, R9, 0x1, P5 ;  /* 0x00000009f6df7211 */ /* 0x000fc600028f0eff */
[----:B------:R-:W5:Y:S01]  /*22d0*/  LDG.E.U16 R186, [R186.64] ;  /* 0x00000006baba7981 */ /* 0x000f62000c1e1500 */
[----:B------:R-:W-:-:S03]  /*22e0*/  LEA.HI.X.SX32 R225, R225, R9, 0x1, P6 ;  /* 0x00000009e1e17211 */ /* 0x000fc600030f0eff */
[----:B------:R-:W5:Y:S01]  /*22f0*/  LDG.E.U16 R202, [R202.64] ;  /* 0x00000006caca7981 */ /* 0x000f62000c1e1500 */
[-C--:B------:R-:W-:Y:S02]  /*2300*/  LEA.HI.X.SX32 R227, R227, R9.reuse, 0x1, P3 ;  /* 0x00000009e3e37211 */ /* 0x080fe400018f0eff */
[-C--:B------:R-:W-:Y:S01]  /*2310*/  LEA.HI.X.SX32 R231, R231, R9.reuse, 0x1, P1 ;  /* 0x00000009e7e77211 */ /* 0x080fe200008f0eff */
[----:B------:R-:W5:Y:S01]  /*2320*/  LDG.E.U16 R204, [R204.64] ;  /* 0x00000006cccc7981 */ /* 0x000f62000c1e1500 */
[-C--:B------:R-:W-:Y:S02]  /*2330*/  LEA.HI.X.SX32 R233, R233, R9.reuse, 0x1, P2 ;  /* 0x00000009e9e97211 */ /* 0x080fe400010f0eff */
[-C--:B------:R-:W-:Y:S01]  /*2340*/  LEA.HI.X.SX32 R237, R237, R9.reuse, 0x1, P4 ;  /* 0x00000009eded7211 */ /* 0x080fe200020f0eff */
[----:B------:R-:W5:Y:S01]  /*2350*/  LDG.E.U16 R206, [R206.64] ;  /* 0x00000006cece7981 */ /* 0x000f62000c1e1500 */
[----:B------:R-:W-:-:S03]  /*2360*/  LEA.HI.X.SX32 R239, R239, R9, 0x1, P0 ;  /* 0x00000009efef7211 */ /* 0x000fc600000f0eff */
        /* <DEDUP_REMOVED lines=20> */
[----:B------:R0:W5:Y:S01]  /*24b0*/  LDG.E.U16 R183, [R182.64] ;  /* 0x00000006b6b77981 */ /* 0x000162000c1e1500 */
[----:B------:R-:W-:-:S04]  /*24c0*/  LOP3.LUT R251, R248, 0x7f, RZ, 0xc0, !PT ;  /* 0x0000007ff8fb7812 */ /* 0x000fc800078ec0ff */
[----:B0-----:R-:W-:-:S04]  /*24d0*/  SHF.L.U32 R182, R251, 0x1, RZ ;  /* 0x00000001fbb67819 */ /* 0x001fc800000006ff */
[C---:B------:R-:W-:Y:S01]  /*24e0*/  LOP3.LUT R249, R182.reuse, 0x10, RZ, 0x3c, !PT ;  /* 0x00000010b6f97812 */ /* 0x040fe200078e3cff */
[----:B--2---:R-:W-:Y:S04]  /*24f0*/  STS.U16 [R182+0x800], R240 ;  /* 0x000800f0b6007388 */ /* 0x004fe80000000400 */
[----:B------:R-:W-:Y:S04]  /*2500*/  STS.U16 [R182], R8 ;  /* 0x00000008b6007388 */ /* 0x000fe80000000400 */
[----:B---3--:R-:W-:Y:S04]  /*2510*/  STS.U16 [R182+0x1000], R241 ;  /* 0x001000f1b6007388 */ /* 0x008fe80000000400 */
[----:B----4-:R-:W-:Y:S04]  /*2520*/  STS.U16 [R182+0x2000], R242 ;  /* 0x002000f2b6007388 */ /* 0x010fe80000000400 */
[----:B------:R-:W-:Y:S04]  /*2530*/  STS.U16 [R182+0x4000], R243 ;  /* 0x004000f3b6007388 */ /* 0x000fe80000000400 */
        /* <DEDUP_REMOVED lines=11> */
[----:B------:R0:W-:Y:S04]  /*25f0*/  STS.U16 [R249+0x900], R6 ;  /* 0x00090006f9007388 */ /* 0x0001e80000000400 */
[----:B------:R-:W-:Y:S04]  /*2600*/  STS.U16 [R249+0x4100], R26 ;  /* 0x0041001af9007388 */ /* 0x000fe80000000400 */
[----:B------:R-:W-:Y:S04]  /*2610*/  STS.U16 [R249+0x4900], R28 ;  /* 0x0049001cf9007388 */ /* 0x000fe80000000400 */
[----:B------:R-:W-:Y:S04]  /*2620*/  STS.U16 [R249+0x5100], R34 ;  /* 0x00510022f9007388 */ /* 0x000fe80000000400 */
[----:B------:R-:W-:Y:S04]  /*2630*/  STS.U16 [R249+0x5900], R36 ;  /* 0x00590024f9007388 */ /* 0x000fe80000000400 */
[----:B------:R-:W-:Y:S04]  /*2640*/  STS.U16 [R249+0x6100], R38 ;  /* 0x00610026f9007388 */ /* 0x000fe80000000400 */
[----:B------:R-:W-:Y:S04]  /*2650*/  STS.U16 [R249+0x6900], R40 ;  /* 0x00690028f9007388 */ /* 0x000fe80000000400 */
[----:B------:R-:W-:Y:S01]  /*2660*/  STS.U16 [R249+0x7100], R42 ;  /* 0x0071002af9007388 */ /* 0x000fe20000000400 */
[----:B------:R-:W-:-:S03]  /*2670*/  LOP3.LUT R252, R182, 0x20, RZ, 0x3c, !PT ;  /* 0x00000020b6fc7812 */ /* 0x000fc600078e3cff */
        /* <DEDUP_REMOVED lines=9> */
[----:B------:R2:W-:Y:S04]  /*2710*/  STS.U16 [R252+0x1200], R4 ;  /* 0x00120004fc007388 */ /* 0x0005e80000000400 */
[----:B------:R-:W-:Y:S04]  /*2720*/  STS.U16 [R252+0x1a00], R70 ;  /* 0x001a0046fc007388 */ /* 0x000fe80000000400 */
[----:B------:R-:W-:Y:S04]  /*2730*/  STS.U16 [R252+0x200], R74 ;  /* 0x0002004afc007388 */ /* 0x000fe80000000400 */
[----:B------:R-:W-:Y:S04]  /*2740*/  STS.U16 [R252+0x4200], R48 ;  /* 0x00420030fc007388 */ /* 0x000fe80000000400 */
[----:B------:R-:W-:Y:S04]  /*2750*/  STS.U16 [R252+0x4a00], R50 ;  /* 0x004a0032fc007388 */ /* 0x000fe80000000400 */
[----:B------:R-:W-:Y:S04]  /*2760*/  STS.U16 [R252+0x5200], R52 ;  /* 0x00520034fc007388 */ /* 0x000fe80000000400 */
[----:B------:R-:W-:Y:S01]  /*2770*/  STS.U16 [R252+0x5a00], R72 ;  /* 0x005a0048fc007388 */ /* 0x000fe20000000400 */
[----:B0-----:R-:W-:-:S03]  /*2780*/  LOP3.LUT R6, R182, 0x30, RZ, 0x3c, !PT ;  /* 0x00000030b6067812 */ /* 0x001fc600078e3cff */
        /* <DEDUP_REMOVED lines=15> */
[----:B------:R-:W-:Y:S01]  /*2880*/  STS.U16 [R6+0x7b00], R108 ;  /* 0x007b006c06007388 */ /* 0x000fe20000000400 */
[----:B-1----:R-:W-:-:S03]  /*2890*/  LOP3.LUT R5, R182, 0x40, RZ, 0x3c, !PT ;  /* 0x00000040b6057812 */ /* 0x002fc600078e3cff */
[----:B-----5:R-:W-:Y:S04]  /*28a0*/  STS.U16 [R6+0x300], R118 ;  /* 0x0003007606007388 */ /* 0x020fe80000000400 */
        /* <DEDUP_REMOVED lines=14> */
[----:B------:R-:W-:Y:S01]  /*2990*/  STS.U16 [R5+0x400], R144 ;  /* 0x0004009005007388 */ /* 0x000fe20000000400 */
[----:B--2---:R-:W-:-:S03]  /*29a0*/  LOP3.LUT R4, R182, 0x50, RZ, 0x3c, !PT ;  /* 0x00000050b6047812 */ /* 0x004fc600078e3cff */
        /* <DEDUP_REMOVED lines=32> */
[----:B------:R0:W-:Y:S01]  /*2bb0*/  STS.U16 [R2+0x3e00], R186 ;  /* 0x003e00ba02007388 */ /* 0x0001e20000000400 */
[----:B------:R-:W-:-:S03]  /*2bc0*/  LOP3.LUT R252, R182, 0x70, RZ, 0x3c, !PT ;  /* 0x00000070b6fc7812 */ /* 0x000fc600078e3cff */
[----:B------:R-:W-:Y:S04]  /*2bd0*/  STS.U16 [R2+0x4600], R202 ;  /* 0x004600ca02007388 */ /* 0x000fe80000000400 */
[----:B------:R-:W-:Y:S04]  /*2be0*/  STS.U16 [R2+0x4e00], R204 ;  /* 0x004e00cc02007388 */ /* 0x000fe80000000400 */
[----:B------:R-:W-:Y:S04]  /*2bf0*/  STS.U16 [R2+0x5600], R206 ;  /* 0x005600ce02007388 */ /* 0x000fe80000000400 */
[----:B------:R-:W-:Y:S04]  /*2c00*/  STS.U16 [R2+0x5e00], R208 ;  /* 0x005e00d002007388 */ /* 0x000fe80000000400 */
[----:B------:R-:W-:Y:S04]  /*2c10*/  STS.U16 [R2+0x6600], R210 ;  /* 0x006600d202007388 */ /* 0x000fe80000000400 */
[----:B------:R-:W-:Y:S01]  /*2c20*/  STS.U16 [R2+0x6e00], R214 ;  /* 0x006e00d602007388 */ /* 0x000fe20000000400 */
[----:B-1----:R-:W-:-:S03]  /*2c30*/  IADD3 R0, R7, 0x80, RZ ;  /* 0x0000008007007810 */ /* 0x002fc60007ffe0ff */
        /* <DEDUP_REMOVED lines=16> */
[----:B------:R-:W-:-:S02]  /*2d40*/  ISETP.GE.AND P0, PT, R0, 0x1, PT ;  /* 0x000000010000780c */ /* 0x000fc40003f06270 */
[C---:B------:R-:W-:Y:S01]  /*2d50*/  LOP3.LUT R0, R248.reuse, 0x3, RZ, 0xc0, !PT ;  /* 0x00000003f8007812 */ /* 0x040fe200078ec0ff */
[----:B------:R-:W-:Y:S01]  /*2d60*/  STS.U16 [R252+0x700], R169 ;  /* 0x000700a9fc007388 */ /* 0x000fe20000000400 */
[----:B0-----:R-:W-:Y:S01]  /*2d70*/  MOV R186, 0x3f800000 ;  /* 0x3f80000000ba7802 */ /* 0x001fe20000000f00 */
[----:B------:R-:W-:Y:S01]  /*2d80*/  CS2R R28, SRZ ;  /* 0x00000000001c7805 */ /* 0x000fe2000001ff00 */
[----:B------:R-:W-:Y:S01]  /*2d90*/  MOV R10, 0xff800000 ;  /* 0xff800000000a7802 */ /* 0x000fe20000000f00 */
[----:B------:R0:W-:Y:S01]  /*2da0*/  STS.U16 [R252+0xf00], R183 ;  /* 0x000f00b7fc007388 */ /* 0x0001e20000000400 */
[----:B------:R-:W-:Y:S01]  /*2db0*/  MOV R13, 0xff800000 ;  /* 0xff800000000d7802 */ /* 0x000fe20000000f00 */
[----:B------:R-:W-:Y:S01]  /*2dc0*/  CS2R R30, SRZ ;  /* 0x00000000001e7805 */ /* 0x000fe2000001ff00 */
        /* <DEDUP_REMOVED lines=8> */
[----:B0-----:R-:W-:Y:S01]  /*2e50*/  MOV R183, 0x3f800000 ;  /* 0x3f80000000b77802 */ /* 0x001fe20000000f00 */
[----:B------:R-:W-:Y:S01]  /*2e60*/  CS2R R40, SRZ ;  /* 0x0000000000287805 */ /* 0x000fe2000001ff00 */
        /* <DEDUP_REMOVED lines=57> */
[----:B------:R-:W-:-:S02]  /*3200*/  LOP3.LUT R6, R248, 0x60, RZ, 0xc0, !PT ;  /* 0x00000060f8067812 */ /* 0x000fc400078ec0ff */
[C---:B------:R-:W-:Y:S02]  /*3210*/  LOP3.LUT R9, R248.reuse, 0x1c, RZ, 0xc0, !PT ;  /* 0x0000001cf8097812 */ /* 0x040fe400078ec0ff */
[----:B------:R-:W-:Y:S02]  /*3220*/  SHF.L.U32 R20, R248, 0x1, RZ ;  /* 0x00000001f8147819 */ /* 0x000fe400000006ff */
[----:B------:R-:W-:Y:S01]  /*3230*/  SHF.L.U32 R11, R0, 0x5, RZ ;  /* 0x00000005000b7819 */ /* 0x000fe200000006ff */
[----:B------:R-:W-:Y:S05]  /*3240*/  @!P0 BRA `(.L_x_0) ;  /* 0x0000310000008947 */ /* 0x000fea0003800000 */
[----:B------:R-:W-:Y:S01]  /*3250*/  SHF.R.U32.HI R3, RZ, 0x4, R248 ;  /* 0x00000004ff037819 */ /* 0x000fe200000116f8 */
[----:B------:R-:W-:Y:S01]  /*3260*/  IMAD R0, R250, c[0x0][0x1a0], RZ ;  /* 0x00006800fa007a24 */ /* 0x000fe200078e02ff */
[----:B------:R-:W-:Y:S01]  /*3270*/  LOP3.LUT R5, R248, 0xf, RZ, 0xc0, !PT ;  /* 0x0000000ff8057812 */ /* 0x000fe200078ec0ff */
[----:B------:R-:W-:Y:S01]  /*3280*/  IMAD R4, R251, c[0x0][0x1a8], RZ ;  /* 0x00006a00fb047a24 */ /* 0x000fe200078e02ff */
[----:B------:R-:W-:Y:S01]  /*3290*/  SGXT.U32 R3, R3, 0x3 ;  /* 0x000000030303781a */ /* 0x000fe20000000000 */
[----:B------:R-:W-:Y:S01]  /*32a0*/  IMAD R2, R250, c[0x0][0x1b0], RZ ;  /* 0x00006c00fa027a24 */ /* 0x000fe200078e02ff */
[----:B------:R-:W-:Y:S01]  /*32b0*/  SHF.R.U32.HI R8, RZ, 0x1, R6 ;  /* 0x00000001ff087819 */ /* 0x000fe20000011606 */
[----:B------:R-:W-:Y:S01]  /*32c0*/  IMAD R5, R5, c[0x0][0x1b4], RZ ;  /* 0x00006d0005057a24 */ /* 0x000fe200078e02ff */
[----:B------:R-:W-:Y:S01]  /*32d0*/  SHF.L.U32 R26, R0, 0x1, RZ ;  /* 0x00000001001a7819 */ /* 0x000fe200000006ff */
[----:B------:R-:W-:Y:S01]  /*32e0*/  IMAD R6, R3, c[0x0][0x1b8], RZ ;  /* 0x00006e0003067a24 */ /* 0x000fe200078e02ff */
[----:B------:R-:W-:Y:S01]  /*32f0*/  SHF.L.U32 R27, R4, 0x1, RZ ;  /* 0x00000001041b7819 */ /* 0x000fe200000006ff */
[----:B------:R-:W-:Y:S01]  /*3300*/  IMAD.HI R0, R0, 0x2, RZ ;  /* 0x0000000200007827 */ /* 0x000fe200078e02ff */
[----:B------:R-:W-:Y:S01]  /*3310*/  MOV R15, c[0x0][0x1b8] ;  /* 0x00006e00000f7a02 */ /* 0x000fe20000000f00 */
[----:B------:R-:W-:Y:S01]  /*3320*/  CS2R R28, SRZ ;  /* 0x00000000001c7805 */ /* 0x000fe2000001ff00 */
[----:B------:R-:W-:Y:S01]  /*3330*/  IADD3 R26, P0, P1, R27, c[0x0][0x168], R26 ;  /* 0x00005a001b1a7a10 */ /* 0x000fe2000791e01a */
[----:B------:R-:W-:Y:S01]  /*3340*/  IMAD.HI R3, R4, 0x2, RZ ;  /* 0x0000000204037827 */ /* 0x000fe200078e02ff */
[----:B------:R-:W-:Y:S01]  /*3350*/  LEA.HI R8, R9, R8, RZ, 0x1e ;  /* 0x0000000809087211 */ /* 0x000fe200078ff0ff */
[----:B------:R-:W-:Y:S01]  /*3360*/  CS2R R30, SRZ ;  /* 0x00000000001e7805 */ /* 0x000fe2000001ff00 */
[----:B------:R-:W-:Y:S01]  /*3370*/  LEA R10, R15, R6, 0x3 ;  /* 0x000000060f0a7211 */ /* 0x000fe200078e18ff */
[----:B------:R-:W-:Y:S01]  /*3380*/  CS2R R32, SRZ ;  /* 0x0000000000207805 */ /* 0x000fe2000001ff00 */
[C---:B------:R-:W-:Y:S01]  /*3390*/  SHF.L.U32 R4, R2.reuse, 0x1, RZ ;  /* 0x0000000102047819 */ /* 0x040fe200000006ff */
[----:B------:R-:W-:Y:S01]  /*33a0*/  IMAD.HI R2, R2, 0x2, RZ ;  /* 0x0000000202027827 */ /* 0x000fe200078e02ff */
[----:B------:R-:W-:Y:S01]  /*33b0*/  SHF.L.U32 R9, R5, 0x1, RZ ;  /* 0x0000000105097819 */ /* 0x000fe200000006ff */
[----:B------:R-:W-:Y:S01]  /*33c0*/  CS2R R34, SRZ ;  /* 0x0000000000227805 */ /* 0x000fe2000001ff00 */
[----:B------:R-:W-:Y:S01]  /*33d0*/  IADD3.X R27, R3, c[0x0][0x16c], R0, P0, P1 ;  /* 0x00005b00031b7a10 */ /* 0x000fe200007e2400 */
[----:B------:R-:W-:Y:S01]  /*33e0*/  IMAD.HI R5, R5, 0x2, RZ ;  /* 0x0000000205057827 */ /* 0x000fe200078e02ff */
[----:B------:R-:W-:Y:S01]  /*33f0*/  LEA R0, R15, R10, 0x3 ;  /* 0x0000000a0f007211 */ /* 0x000fe200078e18ff */
[----:B------:R-:W-:Y:S01]  /*3400*/  CS2R R36, SRZ ;  /* 0x0000000000247805 */ /* 0x000fe2000001ff00 */
[----:B------:R-:W-:Y:S01]  /*3410*/  IADD3 R189, P0, P1, R9, c[0x0][0x170], R4 ;  /* 0x00005c0009bd7a10 */ /* 0x000fe2000791e004 */
[----:B------:R-:W-:Y:S01]  /*3420*/  CS2R R38, SRZ ;  /* 0x0000000000267805 */ /* 0x000fe2000001ff00 */
[----:B------:R-:W-:Y:S01]  /*3430*/  LOP3.LUT R4, R248, 0x7, RZ, 0xc0, !PT ;  /* 0x00000007f8047812 */ /* 0x000fe200078ec0ff */
[----:B------:R-:W-:Y:S01]  /*3440*/  CS2R R40, SRZ ;  /* 0x0000000000287805 */ /* 0x000fe2000001ff00 */
[--C-:B------:R-:W-:Y:S01]  /*3450*/  SHF.R.S32.HI R9, RZ, 0x2, R248.reuse ;  /* 0x00000002ff097819 */ /* 0x100fe200000114f8 */
[----:B------:R-:W-:Y:S01]  /*3460*/  CS2R R42, SRZ ;  /* 0x00000000002a7805 */ /* 0x000fe2000001ff00 */
[----:B------:R-:W-:Y:S01]  /*3470*/  LEA R3, R15, R0, 0x3 ;  /* 0x000000000f037211 */ /* 0x000fe200078e18ff */
[----:B------:R-:W-:Y:S01]  /*3480*/  IMAD R16, R4, 0x110, RZ ;  /* 0x0000011004107824 */ /* 0x000fe200078e02ff */
[----:B------:R-:W-:Y:S01]  /*3490*/  SGXT R9, R9, 0x1 ;  /* 0x000000010909781a */ /* 0x000fe20000000200 */
[----:B------:R-:W-:Y:S01]  /*34a0*/  CS2R R44, SRZ ;  /* 0x00000000002c7805 */ /* 0x000fe2000001ff00 */
[----:B------:R-:W-:Y:S01]  /*34b0*/  LEA R4, R15, R3, 0x3 ;  /* 0x000000030f047211 */ /* 0x000fe200078e18ff */
[----:B------:R-:W-:Y:S01]  /*34c0*/  CS2R R46, SRZ ;  /* 0x00000000002e7805 */ /* 0x000fe2000001ff00 */
[----:B------:R-:W-:Y:S01]  /*34d0*/  IADD3 R7, R7, R8, RZ ;  /* 0x0000000807077210 */ /* 0x000fe20007ffe0ff */
[----:B------:R-:W-:Y:S01]  /*34e0*/  CS2R R48, SRZ ;  /* 0x0000000000307805 */ /* 0x000fe2000001ff00 */
[----:B------:R-:W-:Y:S01]  /*34f0*/  LOP3.LUT R8, R20, 0x10, RZ, 0xc0, !PT ;  /* 0x0000001014087812 */ /* 0x000fe200078ec0ff */
[----:B------:R-:W-:Y:S01]  /*3500*/  CS2R R50, SRZ ;  /* 0x0000000000327805 */ /* 0x000fe2000001ff00 */
[----:B------:R-:W-:Y:S01]  /*3510*/  LOP3.LUT R12, R11, 0x90, R9, 0xf8, !PT ;  /* 0x000000900b0c7812 */ /* 0x000fe200078ef809 */
[----:B------:R-:W-:Y:S01]  /*3520*/  CS2R R52, SRZ ;  /* 0x0000000000347805 */ /* 0x000fe2000001ff00 */
[C---:B------:R-:W-:Y:S01]  /*3530*/  LEA R11, R15.reuse, R4, 0x3 ;  /* 0x000000040f0b7211 */ /* 0x040fe200078e18ff */
[----:B------:R-:W-:Y:S01]  /*3540*/  CS2R R54, SRZ ;  /* 0x0000000000367805 */ /* 0x000fe2000001ff00 */
[----:B------:R-:W-:Y:S01]  /*3550*/  LOP3.LUT R13, R8, 0x60, R248, 0xf8, !PT ;  /* 0x00000060080d7812 */ /* 0x000fe200078ef8f8 */
[----:B------:R-:W-:Y:S01]  /*3560*/  CS2R R56, SRZ ;  /* 0x0000000000387805 */ /* 0x000fe2000001ff00 */
[----:B------:R-:W-:Y:S01]  /*3570*/  LOP3.LUT R14, R12, 0x10, R20, 0x78, !PT ;  /* 0x000000100c0e7812 */ /* 0x000fe200078e7814 */
[----:B------:R-:W-:Y:S01]  /*3580*/  CS2R R58, SRZ ;  /* 0x00000000003a7805 */ /* 0x000fe2000001ff00 */
[----:B------:R-:W-:Y:S01]  /*3590*/  LEA R12, R15, R11, 0x3 ;  /* 0x0000000b0f0c7211 */ /* 0x000fe200078e18ff */
[----:B------:R-:W-:Y:S01]  /*35a0*/  CS2R R60, SRZ ;  /* 0x00000000003c7805 */ /* 0x000fe2000001ff00 */
[----:B------:R-:W-:Y:S01]  /*35b0*/  LOP3.LUT R8, R16, R13, RZ, 0x3c, !PT ;  /* 0x0000000d10087212 */ /* 0x000fe200078e3cff */
[----:B------:R-:W-:Y:S01]  /*35c0*/  CS2R R62, SRZ ;  /* 0x00000000003e7805 */ /* 0x000fe2000001ff00 */
[----:B------:R-:W-:Y:S01]  /*35d0*/  IADD3.X R13, R5, c[0x0][0x174], R2, P0, P1 ;  /* 0x00005d00050d7a10 */ /* 0x000fe200007e2402 */
[----:B------:R-:W-:Y:S01]  /*35e0*/  CS2R R64, SRZ ;  /* 0x0000000000407805 */ /* 0x000fe2000001ff00 */
[C---:B------:R-:W-:Y:S01]  /*35f0*/  LEA R2, R15.reuse, R12, 0x3 ;  /* 0x0000000c0f027211 */ /* 0x040fe200078e18ff */
[----:B------:R-:W-:Y:S01]  /*3600*/  CS2R R66, SRZ ;  /* 0x0000000000427805 */ /* 0x000fe2000001ff00 */
[-C--:B------:R-:W-:Y:S01]  /*3610*/  LEA R226, P2, R0, R189.reuse, 0x1 ;  /* 0x000000bd00e27211 */ /* 0x080fe200078408ff */
[----:B------:R-:W-:Y:S01]  /*3620*/  CS2R R68, SRZ ;  /* 0x0000000000447805 */ /* 0x000fe2000001ff00 */
[C---:B------:R-:W-:Y:S01]  /*3630*/  LEA R5, R15.reuse, R2, 0x3 ;  /* 0x000000020f057211 */ /* 0x040fe200078e18ff */
[----:B------:R-:W-:Y:S01]  /*3640*/  CS2R R70, SRZ ;  /* 0x0000000000467805 */ /* 0x000fe2000001ff00 */
[----:B------:R-:W-:Y:S01]  /*3650*/  LEA R230, P0, R6, R189, 0x1 ;  /* 0x000000bd06e67211 */ /* 0x000fe200078008ff */
[----:B------:R-:W-:Y:S01]  /*3660*/  CS2R R72, SRZ ;  /* 0x0000000000487805 */ /* 0x000fe2000001ff00 */
[----:B------:R-:W-:Y:S01]  /*3670*/  LEA.HI.X.SX32 R227, R0, R13, 0x1, P2 ;  /* 0x0000000d00e37211 */ /* 0x000fe200010f0eff */
[----:B------:R-:W-:Y:S01]  /*3680*/  CS2R R74, SRZ ;  /* 0x00000000004a7805 */ /* 0x000fe2000001ff00 */
[----:B------:R-:W-:Y:S01]  /*3690*/  LEA R0, R15, R5, 0x3 ;  /* 0x000000050f007211 */ /* 0x000fe200078e18ff */
[----:B------:R-:W-:Y:S01]  /*36a0*/  CS2R R168, SRZ ;  /* 0x0000000000a87805 */ /* 0x000fe2000001ff00 */
[----:B------:R-:W-:Y:S01]  /*36b0*/  LEA R228, P1, R10, R189, 0x1 ;  /* 0x000000bd0ae47211 */ /* 0x000fe200078208ff */
[----:B------:R-:W-:Y:S01]  /*36c0*/  CS2R R170, SRZ ;  /* 0x0000000000aa7805 */ /* 0x000fe2000001ff00 */
[----:B------:R-:W-:Y:S01]  /*36d0*/  LEA.HI.X.SX32 R231, R6, R13, 0x1, P0 ;  /* 0x0000000d06e77211 */ /* 0x000fe200000f0eff */
[----:B------:R-:W-:Y:S01]  /*36e0*/  CS2R R172, SRZ ;  /* 0x0000000000ac7805 */ /* 0x000fe2000001ff00 */
[----:B------:R-:W-:Y:S01]  /*36f0*/  LEA R224, P0, R3, R189, 0x1 ;  /* 0x000000bd03e07211 */ /* 0x000fe200078008ff */
[----:B------:R-:W-:Y:S01]  /*3700*/  CS2R R174, SRZ ;  /* 0x0000000000ae7805 */ /* 0x000fe2000001ff00 */
[----:B------:R-:W-:Y:S01]  /*3710*/  LEA R6, R15, R0, 0x3 ;  /* 0x000000000f067211 */ /* 0x000fe200078e18ff */
[----:B------:R-:W-:Y:S01]  /*3720*/  CS2R R76, SRZ ;  /* 0x00000000004c7805 */ /* 0x000fe2000001ff00 */
[----:B------:R-:W-:Y:S01]  /*3730*/  LEA.HI.X.SX32 R229, R10, R13, 0x1, P1 ;  /* 0x0000000d0ae57211 */ /* 0x000fe200008f0eff */
[----:B------:R-:W-:Y:S01]  /*3740*/  CS2R R78, SRZ ;  /* 0x00000000004e7805 */ /* 0x000fe2000001ff00 */
[C---:B------:R-:W-:Y:S01]  /*3750*/  LEA R222, P1, R4.reuse, R189, 0x1 ;  /* 0x000000bd04de7211 */ /* 0x040fe200078208ff */
        /* <DEDUP_REMOVED lines=15> */
[-C--:B------:R-:W-:Y:S01]  /*3850*/  LEA R218, P0, R12, R189.reuse, 0x1 ;  /* 0x000000bd0cda7211 */ /* 0x080fe200078008ff */
[----:B------:R-:W-:Y:S01]  /*3860*/  CS2R R100, SRZ ;  /* 0x0000000000647805 */ /* 0x000fe2000001ff00 */
[----:B------:R-:W-:Y:S01]  /*3870*/  LEA R214, P2, R5, R189, 0x1 ;  /* 0x000000bd05d67211 */ /* 0x000fe200078408ff */
[----:B------:R-:W-:Y:S01]  /*3880*/  CS2R R102, SRZ ;  /* 0x0000000000667805 */ /* 0x000fe2000001ff00 */
[-C--:B------:R-:W-:Y:S01]  /*3890*/  LEA.HI.X.SX32 R217, R2, R13.reuse, 0x1, P1 ;  /* 0x0000000d02d97211 */ /* 0x080fe200008f0eff */
[----:B------:R-:W-:Y:S01]  /*38a0*/  CS2R R104, SRZ ;  /* 0x0000000000687805 */ /* 0x000fe2000001ff00 */
[----:B------:R-:W-:Y:S01]  /*38b0*/  LEA R2, R15, R4, 0x3 ;  /* 0x000000040f027211 */ /* 0x000fe200078e18ff */
[----:B------:R-:W-:Y:S01]  /*38c0*/  CS2R R106, SRZ ;  /* 0x00000000006a7805 */ /* 0x000fe2000001ff00 */
[-C--:B------:R-:W-:Y:S01]  /*38d0*/  LEA.HI.X.SX32 R219, R12, R13.reuse, 0x1, P0 ;  /* 0x0000000d0cdb7211 */ /* 0x080fe200000f0eff */
[----:B------:R-:W-:Y:S01]  /*38e0*/  CS2R R108, SRZ ;  /* 0x00000000006c7805 */ /* 0x000fe2000001ff00 */
[----:B------:R-:W-:Y:S01]  /*38f0*/  LEA.HI.X.SX32 R215, R5, R13, 0x1, P2 ;  /* 0x0000000d05d77211 */ /* 0x000fe200010f0eff */
[----:B------:R-:W-:Y:S01]  /*3900*/  CS2R R110, SRZ ;  /* 0x00000000006e7805 */ /* 0x000fe2000001ff00 */
[C---:B------:R-:W-:Y:S01]  /*3910*/  LEA R212, P0, R0.reuse, R189, 0x1 ;  /* 0x000000bd00d47211 */ /* 0x040fe200078008ff */
[----:B------:R-:W-:Y:S01]  /*3920*/  CS2R R112, SRZ ;  /* 0x0000000000707805 */ /* 0x000fe2000001ff00 */
[C---:B------:R-:W-:Y:S01]  /*3930*/  LEA R5, R15.reuse, R2, 0x3 ;  /* 0x000000020f057211 */ /* 0x040fe200078e18ff */
[----:B------:R-:W-:Y:S01]  /*3940*/  CS2R R114, SRZ ;  /* 0x0000000000727805 */ /* 0x000fe2000001ff00 */
[----:B------:R-:W-:Y:S01]  /*3950*/  LEA.HI.X.SX32 R213, R0, R13, 0x1, P0 ;  /* 0x0000000d00d57211 */ /* 0x000fe200000f0eff */
[----:B------:R-:W-:Y:S01]  /*3960*/  CS2R R116, SRZ ;  /* 0x0000000000747805 */ /* 0x000fe2000001ff00 */
[----:B------:R-:W-:Y:S01]  /*3970*/  LEA R0, R15, R5, 0x3 ;  /* 0x000000050f007211 */ /* 0x000fe200078e18ff */
[----:B------:R-:W-:Y:S01]  /*3980*/  CS2R R118, SRZ ;  /* 0x0000000000767805 */ /* 0x000fe2000001ff00 */
[----:B------:R-:W-:Y:S01]  /*3990*/  MOV R15, c[0x0][0x1a4] ;  /* 0x00006900000f7a02 */ /* 0x000fe20000000f00 */
[----:B------:R-:W-:Y:S01]  /*39a0*/  CS2R R120, SRZ ;  /* 0x0000000000787805 */ /* 0x000fe2000001ff00 */
[----:B------:R-:W-:Y:S01]  /*39b0*/  LEA R198, P1, R6, R189, 0x1 ;  /* 0x000000bd06c67211 */ /* 0x000fe200078208ff */
[----:B------:R-:W-:Y:S01]  /*39c0*/  CS2R R122, SRZ ;  /* 0x00000000007a7805 */ /* 0x000fe2000001ff00 */
[C---:B------:R-:W-:Y:S01]  /*39d0*/  LEA R131, R15.reuse, R15, 0x2 ;  /* 0x0000000f0f837211 */ /* 0x040fe200078e10ff */
[----:B------:R-:W-:Y:S01]  /*39e0*/  IMAD R147, R15, 0xa, RZ ;  /* 0x0000000a0f937824 */ /* 0x000fe200078e02ff */
[-C--:B------:R-:W-:Y:S01]  /*39f0*/  LEA R196, P2, R3, R189.reuse, 0x1 ;  /* 0x000000bd03c47211 */ /* 0x080fe200078408ff */
[C---:B------:R-:W-:Y:S01]  /*3a00*/  IMAD R243, R15.reuse, 0x14, RZ ;  /* 0x000000140ff37824 */ /* 0x040fe200078e02ff */
[----:B------:R-:W-:Y:S01]  /*3a10*/  LEA R188, P3, R0, R189, 0x1 ;  /* 0x000000bd00bc7211 */ /* 0x000fe200078608ff */
[----:B------:R-:W-:Y:S01]  /*3a20*/  IMAD R145, R15, 0x6, RZ ;  /* 0x000000060f917824 */ /* 0x000fe200078e02ff */
[-C--:B------:R-:W-:Y:S01]  /*3a30*/  IADD3 R162, P6, R147, R26.reuse, RZ ;  /* 0x0000001a93a27210 */ /* 0x080fe20007fde0ff */
[----:B------:R-:W-:Y:S01]  /*3a40*/  IMAD R159, R15, 0xc, RZ ;  /* 0x0000000c0f9f7824 */ /* 0x000fe200078e02ff */
[-C--:B------:R-:W-:Y:S01]  /*3a50*/  IADD3 R242, P5, R243, R26.reuse, RZ ;  /* 0x0000001af3f27210 */ /* 0x080fe20007fbe0ff */
[----:B------:R-:W-:Y:S01]  /*3a60*/  IMAD R239, R15, 0x18, RZ ;  /* 0x000000180fef7824 */ /* 0x000fe200078e02ff */
[----:B------:R-:W-:Y:S01]  /*3a70*/  LEA.HI.X.SX32 R163, R131, R27, 0x1, P6 ;  /* 0x0000001b83a37211 */ /* 0x000fe200030f0eff */
[C---:B------:R-:W-:Y:S01]  /*3a80*/  IMAD R241, R15.reuse, 0x16, RZ ;  /* 0x000000160ff17824 */ /* 0x040fe200078e02ff */
[-C--:B------:R-:W-:Y:S01]  /*3a90*/  LEA.HI.X.SX32 R199, R6, R13.reuse, 0x1, P1 ;  /* 0x0000000d06c77211 */ /* 0x080fe200008f0eff */
[----:B------:R-:W-:Y:S01]  /*3aa0*/  IMAD R157, R15, 0xb, RZ ;  /* 0x0000000b0f9d7824 */ /* 0x000fe200078e02ff */
[----:B------:R-:W-:Y:S01]  /*3ab0*/  LEA.HI.X.SX32 R197, R3, R13, 0x1, P2 ;  /* 0x0000000d03c57211 */ /* 0x000fe200010f0eff */
[----:B------:R0:W-:Y:S01]  /*3ac0*/  STL.64 [R1], R162 ;  /* 0x000000a201007387 */ /* 0x0001e20000100a00 */
[-C--:B------:R-:W-:Y:S01]  /*3ad0*/  LEA R192, P1, R2, R189.reuse, 0x1 ;  /* 0x000000bd02c07211 */ /* 0x080fe200078208ff */
[C---:B------:R-:W-:Y:S01]  /*3ae0*/  IMAD R245, R15.reuse, 0x12, RZ ;  /* 0x000000120ff57824 */ /* 0x040fe200078e02ff */
[-C--:B------:R-:W-:Y:S01]  /*3af0*/  LEA R194, P0, R4, R189.reuse, 0x1 ;  /* 0x000000bd04c27211 */ /* 0x080fe200078008ff */
[----:B------:R-:W-:Y:S01]  /*3b00*/  IMAD R237, R15, 0x1a, RZ ;  /* 0x0000001a0fed7824 */ /* 0x000fe200078e02ff */
[----:B------:R-:W-:Y:S01]  /*3b10*/  LEA R190, P2, R5, R189, 0x1 ;  /* 0x000000bd05be7211 */ /* 0x000fe200078408ff */
[C---:B------:R-:W-:Y:S01]  /*3b20*/  IMAD R161, R15.reuse, 0xd, RZ ;  /* 0x0000000d0fa17824 */ /* 0x040fe200078e02ff */
[C---:B------:R-:W-:Y:S01]  /*3b30*/  LEA R129, R15.reuse, R15, 0x1 ;  /* 0x0000000f0f817211 */ /* 0x040fe200078e08ff */
[----:B------:R-:W-:Y:S01]  /*3b40*/  IMAD R235, R15, 0x1c, RZ ;  /* 0x0000001c0feb7824 */ /* 0x000fe200078e02ff */
[----:B------:R-:W-:Y:S01]  /*3b50*/  LEA.HI.X.SX32 R243, R147, R27, 0x1, P5 ;  /* 0x0000001b93f37211 */ /* 0x000fe200028f0eff */
[----:B------:R-:W-:Y:S01]  /*3b60*/  IMAD R233, R15, 0x1e, RZ ;  /* 0x0000001e0fe97824 */ /* 0x000fe200078e02ff */
[-C--:B------:R-:W-:Y:S01]  /*3b70*/  LEA.HI.X.SX32 R189, R0, R13.reuse, 0x1, P3 ;  /* 0x0000000d00bd7211 */ /* 0x080fe200018f0eff */
[----:B------:R-:W-:Y:S01]  /*3b80*/  CS2R R124, SRZ ;  /* 0x00000000007c7805 */ /* 0x000fe2000001ff00 */
[-C--:B0-----:R-:W-:Y:S01]  /*3b90*/  IADD3 R162, P6, R145, R26.reuse, RZ ;  /* 0x0000001a91a27210 */ /* 0x081fe20007fde0ff */
[----:B------:R-:W-:Y:S01]  /*3ba0*/  CS2R R126, SRZ ;  /* 0x00000000007e7805 */ /* 0x000fe2000001ff00 */
[----:B------:R-:W-:Y:S01]  /*3bb0*/  SHF.L.U32 R19, R15, 0x1, RZ ;  /* 0x000000010f137819 */ /* 0x000fe200000006ff */
[----:B------:R-:W-:Y:S01]  /*3bc0*/  CS2R R84, SRZ ;  /* 0x0000000000547805 */ /* 0x000fe2000001ff00 */
[-C--:B------:R-:W-:Y:S01]  /*3bd0*/  IADD3 R250, P5, R159, R26.reuse, RZ ;  /* 0x0000001a9ffa7210 */ /* 0x080fe20007fbe0ff */
[----:B------:R-:W-:Y:S01]  /*3be0*/  CS2R R86, SRZ ;  /* 0x0000000000567805 */ /* 0x000fe2000001ff00 */
[-C--:B------:R-:W-:Y:S01]  /*3bf0*/  IADD3 R238, P3, R239, R26.reuse, RZ ;  /* 0x0000001aefee7210 */ /* 0x080fe20007f7e0ff */
[----:B------:R-:W-:Y:S01]  /*3c00*/  CS2R R136, SRZ ;  /* 0x0000000000887805 */ /* 0x000fe2000001ff00 */
[----:B------:R-:W-:Y:S01]  /*3c10*/  LEA.HI.X.SX32 R193, R2, R13, 0x1, P1 ;  /* 0x0000000d02c17211 */ /* 0x000fe200008f0eff */
[----:B------:R-:W-:Y:S01]  /*3c20*/  CS2R R138, SRZ ;  /* 0x00000000008a7805 */ /* 0x000fe2000001ff00 */
[-C--:B------:R-:W-:Y:S01]  /*3c30*/  IADD3 R240, P1, R241, R26.reuse, RZ ;  /* 0x0000001af1f07210 */ /* 0x080fe20007f3e0ff */
[----:B------:R-:W-:Y:S01]  /*3c40*/  CS2R R152, SRZ ;  /* 0x0000000000987805 */ /* 0x000fe2000001ff00 */
[-C--:B------:R-:W-:Y:S01]  /*3c50*/  LEA.HI.X.SX32 R163, R129, R27.reuse, 0x1, P6 ;  /* 0x0000001b81a37211 */ /* 0x080fe200030f0eff */
[----:B------:R-:W-:Y:S01]  /*3c60*/  CS2R R154, SRZ ;  /* 0x00000000009a7805 */ /* 0x000fe2000001ff00 */
[-C--:B------:R-:W-:Y:S01]  /*3c70*/  IADD3 R156, P6, R19, R26.reuse, RZ ;  /* 0x0000001a139c7210 */ /* 0x080fe20007fde0ff */
[----:B------:R-:W-:Y:S01]  /*3c80*/  CS2R R132, SRZ ;  /* 0x0000000000847805 */ /* 0x000fe2000001ff00 */
[-C--:B------:R-:W-:Y:S01]  /*3c90*/  LEA.HI.X.SX32 R251, R145, R27.reuse, 0x1, P5 ;  /* 0x0000001b91fb7211 */ /* 0x080fe200028f0eff */
[----:B------:R0:W-:Y:S01]  /*3ca0*/  STL.64 [R1+0x10], R162 ;  /* 0x000010a201007387 */ /* 0x0001e20000100a00 */
[-C--:B------:R-:W-:Y:S01]  /*3cb0*/  LEA R146, P5, R15, R26.reuse, 0x2 ;  /* 0x0000001a0f927211 */ /* 0x080fe200078a10ff */
[----:B------:R-:W-:Y:S01]  /*3cc0*/  CS2R R134, SRZ ;  /* 0x0000000000867805 */ /* 0x000fe2000001ff00 */
[-C--:B------:R-:W-:Y:S01]  /*3cd0*/  LEA.HI.X.SX32 R239, R159, R27.reuse, 0x1, P3 ;  /* 0x0000001b9fef7211 */ /* 0x080fe200018f0eff */
[----:B------:R-:W-:Y:S01]  /*3ce0*/  CS2R R140, SRZ ;  /* 0x00000000008c7805 */ /* 0x000fe2000001ff00 */
[C---:B------:R-:W-:Y:S01]  /*3cf0*/  SHF.L.U32 R21, R15.reuse, 0x2, RZ ;  /* 0x000000020f157819 */ /* 0x040fe200000006ff */
[----:B------:R-:W-:Y:S01]  /*3d00*/  CS2R R142, SRZ ;  /* 0x00000000008e7805 */ /* 0x000fe2000001ff00 */
[----:B------:R-:W-:Y:S01]  /*3d10*/  LEA R130, P3, R15, R26, 0x3 ;  /* 0x0000001a0f827211 */ /* 0x000fe200078618ff */
[----:B------:R-:W-:Y:S01]  /*3d20*/  CS2R R148, SRZ ;  /* 0x0000000000947805 */ /* 0x000fe2000001ff00 */
[-C--:B------:R-:W-:Y:S01]  /*3d30*/  LEA.HI.X.SX32 R241, R157, R27.reuse, 0x1, P1 ;  /* 0x0000001b9df17211 */ /* 0x080fe200008f0eff */
[----:B------:R-:W-:Y:S01]  /*3d40*/  CS2R R150, SRZ ;  /* 0x0000000000967805 */ /* 0x000fe2000001ff00 */
[-C--:B------:R-:W-:Y:S01]  /*3d50*/  LEA.HI.X.SX32 R157, R15, R27.reuse, 0x1, P6 ;  /* 0x0000001b0f9d7211 */ /* 0x080fe200030f0eff */
[----:B------:R-:W-:Y:S01]  /*3d60*/  UMOV UR4, URZ ;  /* 0x0000003f00047c82 */ /* 0x000fe20008000000 */
[-C--:B------:R-:W-:Y:S01]  /*3d70*/  LEA.HI.X.SX32 R147, R19, R27.reuse, 0x1, P5 ;  /* 0x0000001b13937211 */ /* 0x080fe200028f0eff */
[----:B------:R-:W-:Y:S01]  /*3d80*/  UMOV UR5, URZ ;  /* 0x0000003f00057c82 */ /* 0x000fe20008000000 */
[----:B------:R-:W-:Y:S01]  /*3d90*/  LEA.HI.X.SX32 R131, R21, R27, 0x1, P3 ;  /* 0x0000001b15837211 */ /* 0x000fe200018f0eff */
[----:B------:R0:W-:Y:S01]  /*3da0*/  STL.64 [R1+0x20], R156 ;  /* 0x0000209c01007387 */ /* 0x0001e20000100a00 */
[----:B------:R-:W-:-:S02]  /*3db0*/  LEA.HI.X.SX32 R195, R4, R13, 0x1, P0 ;  /* 0x0000000d04c37211 */ /* 0x000fc400000f0eff */
[----:B------:R-:W-:Y:S01]  /*3dc0*/  SHF.R.S32.HI R4, RZ, 0x6, R248 ;  /* 0x00000006ff047819 */ /* 0x000fe200000114f8 */
[----:B------:R0:W-:Y:S01]  /*3dd0*/  STL.64 [R1+0x18], R146 ;  /* 0x0000189201007387 */ /* 0x0001e20000100a00 */
[----:B------:R-:W-:Y:S01]  /*3de0*/  LEA.HI.X.SX32 R191, R5, R13, 0x1, P2 ;  /* 0x0000000d05bf7211 */ /* 0x000fe200010f0eff */
[C---:B------:R-:W-:Y:S01]  /*3df0*/  IMAD R13, R15.reuse, 0xe, RZ ;  /* 0x0000000e0f0d7824 */ /* 0x040fe200078e02ff */
[----:B------:R-:W-:Y:S01]  /*3e00*/  SGXT R4, R4, 0x1 ;  /* 0x000000010404781a */ /* 0x000fe20000000200 */
[----:B------:R0:W-:Y:S01]  /*3e10*/  STL.64 [R1+0x8], R130 ;  /* 0x0000088201007387 */ /* 0x0001e20000100a00 */
[----:B------:R-:W-:Y:S02]  /*3e20*/  LEA R17, R15, R15, 0x3 ;  /* 0x0000000f0f117211 */ /* 0x000fe400078e18ff */
[-C--:B------:R-:W-:Y:S02]  /*3e30*/  IADD3 R244, P0, R245, R26.reuse, RZ ;  /* 0x0000001af5f47210 */ /* 0x080fe40007f1e0ff */
[----:B------:R-:W-:-:S02]  /*3e40*/  IADD3 R236, P2, R237, R26, RZ ;  /* 0x0000001aedec7210 */ /* 0x000fc40007f5e0ff */
[----:B------:R-:W-:Y:S02]  /*3e50*/  LOP3.LUT R4, R4, 0x90, RZ, 0xc0, !PT ;  /* 0x0000009004047812 */ /* 0x000fe400078ec0ff */
[----:B------:R-:W-:Y:S02]  /*3e60*/  LOP3.LUT R9, R248, 0x10, RZ, 0xc0, !PT ;  /* 0x00000010f8097812 */ /* 0x000fe400078ec0ff */
[-C--:B------:R-:W-:Y:S02]  /*3e70*/  LEA.HI.X.SX32 R245, R17, R27.reuse, 0x1, P0 ;  /* 0x0000001b11f57211 */ /* 0x080fe400000f0eff */
[----:B------:R-:W-:Y:S02]  /*3e80*/  LEA.HI.X.SX32 R237, R161, R27, 0x1, P2 ;  /* 0x0000001ba1ed7211 */ /* 0x000fe400010f0eff */
[C---:B------:R-:W-:Y:S02]  /*3e90*/  LEA R5, R15.reuse, -R15, 0x3 ;  /* 0x8000000f0f057211 */ /* 0x040fe400078e18ff */
[----:B------:R-:W-:-:S02]  /*3ea0*/  SHF.L.U32 R23, R15, 0x3, RZ ;  /* 0x000000030f177819 */ /* 0x000fc400000006ff */
[----:B------:R-:W-:Y:S02]  /*3eb0*/  LEA R25, R15, -R15, 0x4 ;  /* 0x8000000f0f197211 */ /* 0x000fe400078e20ff */
[----:B------:R-:W-:Y:S02]  /*3ec0*/  LOP3.LUT R16, R16, 0x30, R20, 0x78, !PT ;  /* 0x0000003010107812 */ /* 0x000fe400078e7814 */
[-C--:B------:R-:W-:Y:S02]  /*3ed0*/  IADD3 R234, P4, R235, R26.reuse, RZ ;  /* 0x0000001aebea7210 */ /* 0x080fe40007f9e0ff */
[-C--:B------:R-:W-:Y:S02]  /*3ee0*/  IADD3 R232, P0, R233, R26.reuse, RZ ;  /* 0x0000001ae9e87210 */ /* 0x080fe40007f1e0ff */
[-C--:B------:R-:W-:Y:S02]  /*3ef0*/  IADD3 R248, P1, R13, R26.reuse, RZ ;  /* 0x0000001a0df87210 */ /* 0x080fe40007f3e0ff */
[----:B------:R-:W-:-:S02]  /*3f00*/  LEA R246, P2, R15, R26, 0x4 ;  /* 0x0000001a0ff67211 */ /* 0x000fc400078420ff */
[----:B------:R-:W-:Y:S02]  /*3f10*/  LOP3.LUT R17, R4, 0x7e, R20, 0x78, !PT ;  /* 0x0000007e04117812 */ /* 0x000fe400078e7814 */
[----:B------:R-:W-:Y:S02]  /*3f20*/  LEA R8, R9, R8, 0x7 ;  /* 0x0000000809087211 */ /* 0x000fe400078e38ff */
[----:B------:R-:W-:Y:S02]  /*3f30*/  IADD3 R4, R7, 0x48, RZ ;  /* 0x0000004807047810 */ /* 0x000fe40007ffe0ff */
[----:B------:R-:W-:Y:S02]  /*3f40*/  LEA R9, R9, R14, 0x4 ;  /* 0x0000000e09097211 */ /* 0x000fe400078e20ff */
[----:B------:R-:W-:Y:S02]  /*3f50*/  MOV R0, 0xff800000 ;  /* 0xff80000000007802 */ /* 0x000fe40000000f00 */
[----:B------:R-:W-:-:S02]  /*3f60*/  MOV R186, 0x3f800000 ;  /* 0x3f80000000ba7802 */ /* 0x000fc40000000f00 */
[----:B------:R-:W-:Y:S02]  /*3f70*/  MOV R12, RZ ;  /* 0x000000ff000c7202 */ /* 0x000fe40000000f00 */
[----:B------:R-:W-:Y:S02]  /*3f80*/  MOV R11, RZ ;  /* 0x000000ff000b7202 */ /* 0x000fe40000000f00 */
[----:B------:R-:W-:Y:S02]  /*3f90*/  MOV R185, 0x3f800000 ;  /* 0x3f80000000b97802 */ /* 0x000fe40000000f00 */
[----:B------:R-:W-:Y:S02]  /*3fa0*/  MOV R184, 0x3f800000 ;  /* 0x3f80000000b87802 */ /* 0x000fe40000000f00 */
[----:B------:R-:W-:Y:S02]  /*3fb0*/  MOV R183, 0x3f800000 ;  /* 0x3f80000000b77802 */ /* 0x000fe40000000f00 */
[----:B------:R-:W-:-:S02]  /*3fc0*/  MOV R2, 0xff800000 ;  /* 0xff80000000027802 */ /* 0x000fc40000000f00 */
[----:B------:R-:W-:Y:S02]  /*3fd0*/  MOV R3, 0xff800000 ;  /* 0xff80000000037802 */ /* 0x000fe40000000f00 */
[----:B------:R-:W-:Y:S02]  /*3fe0*/  MOV R18, 0xff800000 ;  /* 0xff80000000127802 */ /* 0x000fe40000000f00 */
[C---:B------:R-:W-:Y:S02]  /*3ff0*/  IADD3 R10, R7.reuse, 0x40, RZ ;  /* 0x00000040070a7810 */ /* 0x040fe40007ffe0ff */
[----:B------:R-:W-:Y:S02]  /*4000*/  IADD3 R6, R7, 0x8, RZ ;  /* 0x0000000807067810 */ /* 0x000fe40007ffe0ff */
[----:B------:R-:W-:Y:S02]  /*4010*/  LOP3.LUT R4, R16, 0x40, RZ, 0x3c, !PT ;  /* 0x0000004010047812 */ /* 0x000fe400078e3cff */
[----:B------:R-:W-:-:S02]  /*4020*/  LEA.HI.X.SX32 R249, R5, R27, 0x1, P1 ;  /* 0x0000001b05f97211 */ /* 0x000fc400008f0eff */
[-C--:B------:R-:W-:Y:S02]  /*4030*/  LEA.HI.X.SX32 R235, R13, R27.reuse, 0x1, P4 ;  /* 0x0000001b0deb7211 */ /* 0x080fe400020f0eff */
[-C--:B------:R-:W-:Y:S02]  /*4040*/  LEA.HI.X.SX32 R247, R23, R27.reuse, 0x1, P2 ;  /* 0x0000001b17f77211 */ /* 0x080fe400010f0eff */
[----:B0-----:R-:W-:Y:S02]  /*4050*/  LEA.HI.X.SX32 R233, R25, R27, 0x1, P0 ;  /* 0x0000001b19e97211 */ /* 0x001fe400000f0eff */
.L_x_1:
[----:B------:R-:W2:Y:S04]  /*4060*/  LDL.64 R128, [R1+0x20] ;  /* 0x0000200001807983 */ /* 0x000ea80000100a00 */
[----:B------:R-:W3:Y:S04]  /*4070*/  LDL.64 R14, [R1+0x18] ;  /* 0x00001800010e7983 */ /* 0x000ee80000100a00 */
[----:B------:R-:W4:Y:S04]  /*4080*/  LDL.64 R20, [R1+0x10] ;  /* 0x0000100001147983 */ /* 0x000f280000100a00 */
[----:B------:R-:W5:Y:S04]  /*4090*/  LDL.64 R22, [R1+0x8] ;  /* 0x0000080001167983 */ /* 0x000f680000100a00 */
[----:B------:R-:W5:Y:S01]  /*40a0*/  LDL.64 R24, [R1] ;  /* 0x0000000001187983 */ /* 0x000f620000100a00 */
[----:B------:R-:W-:-:S05]  /*40b0*/  IMAD.WIDE R4, R12, 0x2, R26 ;  /* 0x000000020c047825 */ /* 0x000fca00078e021a */
[----:B------:R2:W5:Y:S02]  /*40c0*/  LDG.E.U16 R6, [R4.64] ;  /* 0x0000000604067981 */ /* 0x000564000c1e1500 */
[----:B--2---:R-:W-:-:S04]  /*40d0*/  IMAD.WIDE R4, R12, 0x2, R128 ;  /* 0x000000020c047825 */ /* 0x004fc800078e0280 */
[C---:B---3--:R-:W-:Y:S01]  /*40e0*/  IMAD.WIDE R14, R12.reuse, 0x2, R14 ;  /* 0x000000020c0e7825 */ /* 0x048fe200078e020e */
[----:B------:R0:W2:Y:S03]  /*40f0*/  LDG.E.U16 R10, [R4.64] ;  /* 0x00000006040a7981 */ /* 0x0000a6000c1e1500 */
[C---:B----4-:R-:W-:Y:S01]  /*4100*/  IMAD.WIDE R20, R12.reuse, 0x2, R20 ;  /* 0x000000020c147825 */ /* 0x050fe200078e0214 */
[----:B------:R1:W3:Y:S03]  /*4110*/  LDG.E.U16 R13, [R14.64] ;  /* 0x000000060e0d7981 */ /* 0x0002e6000c1e1500 */
[C---:B-----5:R-:W-:Y:S01]  /*4120*/  IMAD.WIDE R22, R12.reuse, 0x2, R22 ;  /* 0x000000020c167825 */ /* 0x060fe200078e0216 */
[----:B------:R4:W5:Y:S03]  /*4130*/  LDG.E.U16 R19, [R20.64] ;  /* 0x0000000614137981 */ /* 0x000966000c1e1500 */
[C---:B0-----:R-:W-:Y:S01]  /*4140*/  IMAD.WIDE R4, R12.reuse, 0x2, R246 ;  /* 0x000000020c047825 */ /* 0x041fe200078e02f6 */
[----:B------:R0:W2:Y:S03]  /*4150*/  LDG.E.U16 R128, [R22.64] ;  /* 0x0000000616807981 */ /* 0x0000a6000c1e1500 */
[C---:B-1----:R-:W-:Y:S01]  /*4160*/  IMAD.WIDE R14, R12.reuse, 0x2, R244 ;  /* 0x000000020c0e7825 */ /* 0x042fe200078e02f4 */
[----:B------:R1:W2:Y:S03]  /*4170*/  LDG.E.U16 R130, [R4.64] ;  /* 0x0000000604827981 */ /* 0x0002a6000c1e1500 */
[C---:B------:R-:W-:Y:S01]  /*4180*/  IMAD.WIDE R24, R12.reuse, 0x2, R24 ;  /* 0x000000020c187825 */ /* 0x040fe200078e0218 */
[----:B------:R1:W3:Y:S03]  /*4190*/  LDG.E.U16 R131, [R14.64] ;  /* 0x000000060e837981 */ /* 0x0002e6000c1e1500 */
[C---:B----4-:R-:W-:Y:S01]  /*41a0*/  IMAD.WIDE R20, R12.reuse, 0x2, R242 ;  /* 0x000000020c147825 */ /* 0x050fe200078e02f2 */
[----:B------:R4:W3:Y:S03]  /*41b0*/  LDG.E.U16 R129, [R24.64] ;  /* 0x0000000618817981 */ /* 0x0008e6000c1e1500 */
[C---:B0-----:R-:W-:Y:S01]  /*41c0*/  IMAD.WIDE R22, R12.reuse, 0x2, R240 ;  /* 0x000000020c167825 */ /* 0x041fe200078e02f0 */
[----:B------:R0:W5:Y:S03]  /*41d0*/  LDG.E.U16 R144, [R20.64] ;  /* 0x0000000614907981 */ /* 0x000166000c1e1500 */
[C---:B-1----:R-:W-:Y:S01]  /*41e0*/  IMAD.WIDE R4, R12.reuse, 0x2, R236 ;  /* 0x000000020c047825 */ /* 0x042fe200078e02ec */
[----:B------:R1:W5:Y:S03]  /*41f0*/  LDG.E.U16 R145, [R22.64] ;  /* 0x0000000616917981 */ /* 0x000366000c1e1500 */
[C---:B----4-:R-:W-:Y:S01]  /*4200*/  IMAD.WIDE R24, R12.reuse, 0x2, R238 ;  /* 0x000000020c187825 */ /* 0x050fe200078e02ee */
[----:B------:R-:W4:Y:S03]  /*4210*/  LDG.E.U16 R156, [R4.64] ;  /* 0x00000006049c7981 */ /* 0x000f26000c1e1500 */
[C---:B------:R-:W-:Y:S01]  /*4220*/  IMAD.WIDE R14, R12.reuse, 0x2, R250 ;  /* 0x000000020c0e7825 */ /* 0x040fe200078e02fa */
[----:B------:R1:W4:Y:S03]  /*4230*/  LDG.E.U16 R146, [R24.64] ;  /* 0x0000000618927981 */ /* 0x000326000c1e1500 */
[C---:B0-----:R-:W-:Y:S01]  /*4240*/  IMAD.WIDE R20, R12.reuse, 0x2, R234 ;  /* 0x000000020c147825 */ /* 0x041fe200078e02ea */
[----:B------:R-:W4:Y:S03]  /*4250*/  LDG.E.U16 R157, [R14.64] ;  /* 0x000000060e9d7981 */ /* 0x000f26000c1e1500 */
[C---:B-1----:R-:W-:Y:S01]  /*4260*/  IMAD.WIDE R22, R12.reuse, 0x2, R248 ;  /* 0x000000020c167825 */ /* 0x042fe200078e02f8 */
[----:B------:R-:W4:Y:S03]  /*4270*/  LDG.E.U16 R158, [R20.64] ;  /* 0x00000006149e7981 */ /* 0x000f26000c1e1500 */
[----:B------:R-:W-:Y:S01]  /*4280*/  IMAD.WIDE R24, R12, 0x2, R232 ;  /* 0x000000020c187825 */ /* 0x000fe200078e02e8 */
[----:B------:R-:W4:Y:S04]  /*4290*/  LDG.E.U16 R159, [R22.64] ;  /* 0x00000006169f7981 */ /* 0x000f28000c1e1500 */
[----:B------:R-:W4:Y:S04]  /*42a0*/  LDG.E.U16 R181, [R24.64] ;  /* 0x0000000618b57981 */ /* 0x000f28000c1e1500 */
[----:B------:R-:W-:Y:S01]  /*42b0*/  BAR.SYNC.DEFER_BLOCKING 0x0 ;  /* 0x0000000000007b1d */ /* 0x000fe20000010000 */
[----:B------:R-:W-:-:S02]  /*42c0*/  LOP3.LUT R147, R182, 0x10, RZ, 0x3c, !PT ;  /* 0x00000010b6937812 */ /* 0x000fc400078e3cff */
[C---:B------:R-:W-:Y:S02]  /*42d0*/  LOP3.LUT R160, R182.reuse, 0x20, RZ, 0x3c, !PT ;  /* 0x00000020b6a07812 */ /* 0x040fe400078e3cff */
[----:B------:R-:W-:Y:S01]  /*42e0*/  LOP3.LUT R161, R182, 0x40, RZ, 0x3c, !PT ;  /* 0x00000040b6a17812 */ /* 0x000fe200078e3cff */
[----:B------:R-:W-:Y:S01]  /*42f0*/  STS.U16 [R182+0x8000], R6 ;  /* 0x00800006b6007388 */ /* 0x000fe20000000400 */
[----:B------:R-:W-:-:S03]  /*4300*/  LOP3.LUT R180, R16, 0x40, RZ, 0x3c, !PT ;  /* 0x0000004010b47812 */ /* 0x000fc600078e3cff */
[----:B--2---:R-:W-:Y:S04]  /*4310*/  STS.U16 [R182+0x8800], R130 ;  /* 0x00880082b6007388 */ /* 0x004fe80000000400 */
[----:B------:R-:W-:Y:S04]  /*4320*/  STS.U16 [R147+0x8100], R10 ;  /* 0x0081000a93007388 */ /* 0x000fe80000000400 */
[----:B---3--:R0:W-:Y:S04]  /*4330*/  STS.U16 [R147+0x8900], R131 ;  /* 0x0089008393007388 */ /* 0x0081e80000000400 */
[----:B------:R-:W-:Y:S01]  /*4340*/  STS.U16 [R160+0x8200], R13 ;  /* 0x0082000da0007388 */ /* 0x000fe20000000400 */
[----:B0-----:R-:W-:-:S03]  /*4350*/  LOP3.LUT R147, R182, 0x30, RZ, 0x3c, !PT ;  /* 0x00000030b6937812 */ /* 0x001fc600078e3cff */
[----:B-----5:R0:W-:Y:S04]  /*4360*/  STS.U16 [R160+0x8a00], R144 ;  /* 0x008a0090a0007388 */ /* 0x0201e80000000400 */
[----:B------:R-:W-:Y:S04]  /*4370*/  STS.U16 [R147+0x8300], R19 ;  /* 0x0083001393007388 */ /* 0x000fe80000000400 */
[----:B------:R1:W-:Y:S01]  /*4380*/  STS.U16 [R147+0x8b00], R145 ;  /* 0x008b009193007388 */ /* 0x0003e20000000400 */
[----:B0-----:R-:W-:-:S03]  /*4390*/  LOP3.LUT R160, R182, 0x50, RZ, 0x3c, !PT ;  /* 0x00000050b6a07812 */ /* 0x001fc600078e3cff */
[----:B------:R-:W-:Y:S04]  /*43a0*/  STS.U16 [R161+0x8400], R128 ;  /* 0x00840080a1007388 */ /* 0x000fe80000000400 */
[----:B----4-:R-:W-:Y:S01]  /*43b0*/  STS.U16 [R161+0x8c00], R146 ;  /* 0x008c0092a1007388 */ /* 0x010fe20000000400 */
[----:B-1----:R-:W-:-:S03]  /*43c0*/  LOP3.LUT R147, R182, 0x60, RZ, 0x3c, !PT ;  /* 0x00000060b6937812 */ /* 0x002fc600078e3cff */
[----:B------:R-:W-:Y:S04]  /*43d0*/  STS.U16 [R160+0x8500], R129 ;  /* 0x00850081a0007388 */ /* 0x000fe80000000400 */
[----:B------:R-:W-:Y:S04]  /*43e0*/  STS.U16 [R160+0x8d00], R156 ;  /* 0x008d009ca0007388 */ /* 0x000fe80000000400 */
[----:B------:R-:W-:Y:S04]  /*43f0*/  STS.U16 [R147+0x8600], R157 ;  /* 0x0086009d93007388 */ /* 0x000fe80000000400 */
[----:B------:R-:W-:Y:S04]  /*4400*/  STS.U16 [R147+0x8e00], R158 ;  /* 0x008e009e93007388 */ /* 0x000fe80000000400 */
[----:B------:R-:W-:Y:S04]  /*4410*/  STS.U16 [R252+0x8700], R159 ;  /* 0x0087009ffc007388 */ /* 0x000fe80000000400 */
[----:B------:R-:W-:Y:S04]  /*4420*/  STS.U16 [R252+0x8f00], R181 ;  /* 0x008f00b5fc007388 */ /* 0x000fe80000000400 */
[----:B------:R-:W-:Y:S06]  /*4430*/  BAR.SYNC.DEFER_BLOCKING 0x0 ;  /* 0x0000000000007b1d */ /* 0x000fec0000010000 */
[----:B------:R-:W-:Y:S04]  /*4440*/  LDSM.16.MT88.4 R200, [R8] ;  /* 0x0000000008c8783b */ /* 0x000fe80000004200 */
[----:B------:R-:W0:Y:S04]  /*4450*/  LDSM.16.M88.4 R164, [R16+0x8000] ;  /* 0x0080000010a4783b */ /* 0x000e280000000200 */
[----:B------:R-:W1:Y:S04]  /*4460*/  LDSM.16.M88.4 R20, [R16+0x8800] ;  /* 0x008800001014783b */ /* 0x000e680000000200 */
[----:B------:R-:W2:Y:S04]  /*4470*/  LDSM.16.MT88.4 R144, [R8+0x80] ;  /* 0x000080000890783b */ /* 0x000ea80000004200 */
[----:B------:R-:W3:Y:S04]  /*4480*/  LDSM.16.MT88.4 R176, [R8+0x1000] ;  /* 0x0010000008b0783b */ /* 0x000ee80000004200 */
[----:B------:R-:W4:Y:S04]  /*4490*/  LDSM.16.MT88.4 R128, [R8+0x1080] ;  /* 0x001080000880783b */ /* 0x000f280000004200 */
[----:B------:R-:W-:Y:S04]  /*44a0*/  LDSM.16.MT88.4 R204, [R8+0x4000] ;  /* 0x0040000008cc783b */ /* 0x000fe80000004200 */
[----:B------:R-:W-:Y:S01]  /*44b0*/  LDSM.16.M88.4 R208, [R180+0x8880] ;  /* 0x00888000b4d0783b */ /* 0x000fe20000000200 */
[C---:B0-----:R-:W-:Y:S08]  /*44c0*/  HMMA.16816.F32 R160, R200.reuse, R164, RZ ;  /* 0x000000a4c8a0723c */ /* 0x041ff000000018ff */
[----:B-1----:R-:W-:Y:S08]  /*44d0*/  HMMA.16816.F32 R200, R200, R20, RZ ;  /* 0x00000014c8c8723c */ /* 0x002ff000000018ff */
[C---:B--2---:R-:W-:Y:S08]  /*44e0*/  HMMA.16816.F32 R156, R144.reuse, R164, RZ ;  /* 0x000000a4909c723c */ /* 0x044ff000000018ff */
[----:B------:R-:W-:Y:S08]  /*44f0*/  HMMA.16816.F32 R144, R144, R20, RZ ;  /* 0x000000149090723c */ /* 0x000ff000000018ff */
[C---:B---3--:R-:W-:Y:S08]  /*4500*/  HMMA.16816.F32 R160, R176.reuse, R166, R160 ;  /* 0x000000a6b0a0723c */ /* 0x048ff000000018a0 */
[----:B------:R-:W-:Y:S01]  /*4510*/  HMMA.16816.F32 R176, R176, R22, R200 ;  /* 0x00000016b0b0723c */ /* 0x000fe200000018c8 */
[----:B------:R-:W-:Y:S07]  /*4520*/  LDSM.16.MT88.4 R200, [R8+0x2000] ;  /* 0x0020000008c8783b */ /* 0x000fee0000004200 */
[C---:B----4-:R-:W-:Y:S01]  /*4530*/  HMMA.16816.F32 R164, R128.reuse, R166, R156 ;  /* 0x000000a680a4723c */ /* 0x050fe2000000189c */
[----:B------:R-:W0:Y:S07]  /*4540*/  LDSM.16.M88.4 R156, [R180+0x8800] ;  /* 0x00880000b49c783b */ /* 0x000e2e0000000200 */
[----:B------:R-:W-:Y:S01]  /*4550*/  HMMA.16816.F32 R20, R128, R22, R144 ;  /* 0x000000168014723c */ /* 0x000fe20000001890 */
[----:B------:R-:W1:Y:S04]  /*4560*/  LDSM.16.M88.4 R144, [R180+0x8000] ;  /* 0x00800000b490783b */ /* 0x000e680000000200 */
[----:B------:R-:W2:Y:S03]  /*4570*/  LDSM.16.MT88.4 R128, [R8+0x2080] ;  /* 0x002080000880783b */ /* 0x000ea60000004200 */
[C---:B0-----:R-:W-:Y:S08]  /*4580*/  HMMA.16816.F32 R176, R200.reuse, R156, R176 ;  /* 0x0000009cc8b0723c */ /* 0x041ff000000018b0 */
[-C--:B-1----:R-:W-:Y:S01]  /*4590*/  HMMA.16816.F32 R160, R200, R144.reuse, R160 ;  /* 0x00000090c8a0723c */ /* 0x082fe200000018a0 */
[----:B------:R-:W0:Y:S07]  /*45a0*/  LDSM.16.MT88.4 R200, [R8+0x3000] ;  /* 0x0030000008c8783b */ /* 0x000e2e0000004200 */
[C---:B--2---:R-:W-:Y:S08]  /*45b0*/  HMMA.16816.F32 R164, R128.reuse, R144, R164 ;  /* 0x0000009080a4723c */ /* 0x044ff000000018a4 */
[----:B------:R-:W-:Y:S01]  /*45c0*/  HMMA.16816.F32 R20, R128, R156, R20 ;  /* 0x0000009c8014723c */ /* 0x000fe20000001814 */
[----:B------:R-:W1:Y:S07]  /*45d0*/  LDSM.16.MT88.4 R128, [R8+0x3080] ;  /* 0x003080000880783b */ /* 0x000e6e0000004200 */
[C---:B0-----:R-:W-:Y:S08]  /*45e0*/  HMMA.16816.F32 R176, R200.reuse, R158, R176 ;  /* 0x0000009ec8b0723c */ /* 0x041ff000000018b0 */
[----:B------:R-:W-:Y:S01]  /*45f0*/  HMMA.16816.F32 R160, R200, R146, R160 ;  /* 0x00000092c8a0723c */ /* 0x000fe200000018a0 */
[----:B------:R-:W-:Y:S07]  /*4600*/  LDSM.16.MT88.4 R200, [R8+0x4080] ;  /* 0x0040800008c8783b */ /* 0x000fee0000004200 */
[C---:B-1----:R-:W-:Y:S01]  /*4610*/  HMMA.16816.F32 R156, R128.reuse, R158, R20 ;  /* 0x0000009e809c723c */ /* 0x042fe20000001814 */
[----:B------:R-:W0:Y:S07]  /*4620*/  LDSM.16.M88.4 R20, [R16+0x8080] ;  /* 0x008080001014783b */ /* 0x000e2e0000000200 */
[----:B------:R-:W-:Y:S01]  /*4630*/  HMMA.16816.F32 R144, R128, R146, R164 ;  /* 0x000000928090723c */ /* 0x000fe200000018a4 */
[----:B------:R-:W1:Y:S04]  /*4640*/  LDSM.16.M88.4 R128, [R16+0x8880] ;  /* 0x008880001080783b */ /* 0x000e680000000200 */
[----:B------:R-:W2:Y:S03]  /*4650*/  LDSM.16.MT88.4 R164, [R8+0x5000] ;  /* 0x0050000008a4783b */ /* 0x000ea60000004200 */
[C---:B0-----:R-:W-:Y:S08]  /*4660*/  HMMA.16816.F32 R160, R204.reuse, R20, R160 ;  /* 0x00000014cca0723c */ /* 0x041ff000000018a0 */
[----:B-1----:R-:W-:Y:S01]  /*4670*/  HMMA.16816.F32 R176, R204, R128, R176 ;  /* 0x00000080ccb0723c */ /* 0x002fe200000018b0 */
[----:B------:R-:W-:Y:S11]  /*4680*/  LDSM.16.M88.4 R204, [R180+0x8080] ;  /* 0x00808000b4cc783b */ /* 0x000ff60000000200 */
[----:B------:R-:W-:Y:S04]  /*4690*/  @!UPT UIADD3 URZ, URZ, URZ, URZ ;  /* 0x0000003f3f3ff290 */ /* 0x000fe8000fffe03f */
[C---:B--2---:R-:W-:Y:S08]  /*46a0*/  HMMA.16816.F32 R160, R164.reuse, R22, R160 ;  /* 0x00000016a4a0723c */ /* 0x044ff000000018a0 */
[----:B------:R-:W-:Y:S01]  /*46b0*/  HMMA.16816.F32 R164, R164, R130, R176 ;  /* 0x00000082a4a4723c */ /* 0x000fe200000018b0 */
[----:B------:R-:W0:Y:S07]  /*46c0*/  LDSM.16.MT88.4 R176, [R8+0x5080] ;  /* 0x0050800008b0783b */ /* 0x000e2e0000004200 */
[C---:B------:R-:W-:Y:S08]  /*46d0*/  HMMA.16816.F32 R144, R200.reuse, R20, R144 ;  /* 0x00000014c890723c */ /* 0x040ff00000001890 */
[----:B------:R-:W-:Y:S01]  /*46e0*/  HMMA.16816.F32 R156, R200, R128, R156 ;  /* 0x00000080c89c723c */ /* 0x000fe2000000189c */
[----:B------:R-:W1:Y:S01]  /*46f0*/  LDSM.16.MT88.4 R200, [R8+0x6000] ;  /* 0x0060000008c8783b */ /* 0x000e620000004200 */
[----:B------:R-:W-:-:S04]  /*4700*/  IMAD.WIDE R20, R11, 0x2, R226 ;  /* 0x000000020b147825 */ /* 0x000fc800078e02e2 */
[C---:B------:R-:W-:Y:S01]  /*4710*/  IMAD.WIDE R14, R11.reuse, 0x2, R224 ;  /* 0x000000020b0e7825 */ /* 0x040fe200078e02e0 */
[----:B------:R2:W3:Y:S03]  /*4720*/  LDG.E.U16 R10, [R20.64] ;  /* 0x00000006140a7981 */ /* 0x0004e6000c1e1500 */
[C---:B------:R-:W-:Y:S01]  /*4730*/  IMAD.WIDE R4, R11.reuse, 0x2, R230 ;  /* 0x000000020b047825 */ /* 0x040fe200078e02e6 */
[----:B------:R4:W5:Y:S05]  /*4740*/  LDG.E.U16 R13, [R14.64] ;  /* 0x000000060e0d7981 */ /* 0x00096a000c1e1500 */
[----:B------:R4:W3:Y:S01]  /*4750*/  LDG.E.U16 R5, [R4.64] ;  /* 0x0000000604057981 */ /* 0x0008e2000c1e1500 */
[C---:B--2---:R-:W-:Y:S01]  /*4760*/  IMAD.WIDE R20, R11.reuse, 0x2, R218 ;  /* 0x000000020b147825 */ /* 0x044fe200078e02da */
[C---:B0-----:R-:W-:Y:S03]  /*4770*/  HMMA.16816.F32 R144, R176.reuse, R22, R144 ;  /* 0x00000016b090723c */ /* 0x041fe60000001890 */
[C---:B----4-:R-:W-:Y:S01]  /*4780*/  IMAD.WIDE R14, R11.reuse, 0x2, R222 ;  /* 0x000000020b0e7825 */ /* 0x050fe200078e02de */
[----:B------:R0:W2:Y:S03]  /*4790*/  LDG.E.U16 R4, [R20.64] ;  /* 0x0000000614047981 */ /* 0x0000a6000c1e1500 */
[C---:B------:R-:W-:Y:S01]  /*47a0*/  IMAD.WIDE R22, R11.reuse, 0x2, R228 ;  /* 0x000000020b167825 */ /* 0x040fe200078e02e4 */
[----:B------:R-:W-:Y:S01]  /*47b0*/  HMMA.16816.F32 R156, R176, R130, R156 ;  /* 0x00000082b09c723c */ /* 0x000fe2000000189c */
[----:B------:R-:W4:Y:S04]  /*47c0*/  LDSM.16.MT88.4 R128, [R8+0x6080] ;  /* 0x006080000880783b */ /* 0x000f280000004200 */
[----:B------:R0:W3:Y:S04]  /*47d0*/  LDG.E.U16 R6, [R22.64] ;  /* 0x0000000616067981 */ /* 0x0000e8000c1e1500 */
[----:B------:R1:W3:Y:S01]  /*47e0*/  LDG.E.U16 R14, [R14.64] ;  /* 0x000000060e0e7981 */ /* 0x0002e2000c1e1500 */
[----:B0-----:R-:W-:-:S05]  /*47f0*/  IMAD.WIDE R22, R11, 0x2, R220 ;  /* 0x000000020b167825 */ /* 0x001fca00078e02dc */
[----:B-1----:R0:W3:Y:S04]  /*4800*/  LDG.E.U16 R15, [R22.64] ;  /* 0x00000006160f7981 */ /* 0x0020e8000c1e1500 */
[----:B0-----:R-:W0:Y:S01]  /*4810*/  LDSM.16.MT88.4 R20, [R8+0x7000] ;  /* 0x007000000814783b */ /* 0x001e220000004200 */
[C---:B------:R-:W-:Y:S08]  /*4820*/  HMMA.16816.F32 R160, R200.reuse, R204, R160 ;  /* 0x000000ccc8a0723c */ /* 0x040ff000000018a0 */
[----:B------:R-:W-:Y:S01]  /*4830*/  HMMA.16816.F32 R164, R200, R208, R164 ;  /* 0x000000d0c8a4723c */ /* 0x000fe200000018a4 */
[----:B------:R-:W-:-:S07]  /*4840*/  IMAD.WIDE R24, R11, 0x2, R198 ;  /* 0x000000020b187825 */ /* 0x000fce00078e02c6 */
[C---:B----4-:R-:W-:Y:S08]  /*4850*/  HMMA.16816.F32 R144, R128.reuse, R204, R144 ;  /* 0x000000cc8090723c */ /* 0x050ff00000001890 */
[----:B------:R-:W-:Y:S01]  /*4860*/  HMMA.16816.F32 R156, R128, R208, R156 ;  /* 0x000000d0809c723c */ /* 0x000fe2000000189c */
[----:B------:R1:W4:Y:S02]  /*4870*/  LDG.E.U16 R129, [R24.64] ;  /* 0x0000000618817981 */ /* 0x000324000c1e1500 */
[----:B-1----:R-:W-:-:S05]  /*4880*/  IMAD.WIDE R24, R11, 0x2, R196 ;  /* 0x000000020b187825 */ /* 0x002fca00078e02c4 */
[C---:B0-----:R-:W-:Y:S01]  /*4890*/  HMMA.16816.F32 R160, R20.reuse, R206, R160 ;  /* 0x000000ce14a0723c */ /* 0x041fe200000018a0 */
[----:B------:R0:W4:Y:S07]  /*48a0*/  LDG.E.U16 R128, [R24.64] ;  /* 0x0000000618807981 */ /* 0x00012e000c1e1500 */
[----:B------:R-:W-:Y:S01]  /*48b0*/  HMMA.16816.F32 R164, R20, R210, R164 ;  /* 0x000000d214a4723c */ /* 0x000fe200000018a4 */
[----:B0-----:R-:W-:-:S06]  /*48c0*/  IMAD.WIDE R24, R11, 0x2, R194 ;  /* 0x000000020b187825 */ /* 0x001fcc00078e02c2 */
[C---:B------:R-:W-:Y:S01]  /*48d0*/  IMAD.WIDE R20, R11.reuse, 0x2, R216 ;  /* 0x000000020b147825 */ /* 0x040fe200078e02d8 */
[----:B------:R0:W4:Y:S04]  /*48e0*/  LDG.E.U16 R19, [R24.64] ;  /* 0x0000000618137981 */ /* 0x000128000c1e1500 */
[----:B------:R1:W4:Y:S01]  /*48f0*/  LDG.E.U16 R179, [R20.64] ;  /* 0x0000000614b37981 */ /* 0x000322000c1e1500 */
[----:B0-----:R-:W-:-:S04]  /*4900*/  IMAD.WIDE R24, R11, 0x2, R192 ;  /* 0x000000020b187825 */ /* 0x001fc800078e02c0 */
[C---:B-1----:R-:W-:Y:S01]  /*4910*/  IMAD.WIDE R20, R11.reuse, 0x2, R214 ;  /* 0x000000020b147825 */ /* 0x042fe200078e02d6 */
[----:B------:R0:W4:Y:S04]  /*4920*/  LDG.E.U16 R200, [R24.64] ;  /* 0x0000000618c87981 */ /* 0x000128000c1e1500 */
[----:B------:R1:W4:Y:S01]  /*4930*/  LDG.E.U16 R178, [R20.64] ;  /* 0x0000000614b27981 */ /* 0x000322000c1e1500 */
[----:B------:R-:W-:-:S04]  /*4940*/  IMAD.WIDE R130, R11, 0x2, R188 ;  /* 0x000000020b827825 */ /* 0x000fc800078e02bc */
[C---:B0-----:R-:W-:Y:S02]  /*4950*/  IMAD.WIDE R24, R11.reuse, 0x2, R190 ;  /* 0x000000020b187825 */ /* 0x041fe400078e02be */
[----:B------:R0:W4:Y:S02]  /*4960*/  LDG.E.U16 R130, [R130.64] ;  /* 0x0000000682827981 */ /* 0x000124000c1e1500 */
[----:B-1----:R-:W-:Y:S02]  /*4970*/  IMAD.WIDE R20, R11, 0x2, R212 ;  /* 0x000000020b147825 */ /* 0x002fe400078e02d4 */
[----:B------:R1:W4:Y:S04]  /*4980*/  LDG.E.U16 R25, [R24.64] ;  /* 0x0000000618197981 */ /* 0x000328000c1e1500 */
[----:B------:R0:W4:Y:S04]  /*4990*/  LDG.E.U16 R187, [R20.64] ;  /* 0x0000000614bb7981 */ /* 0x000128000c1e1500 */
[----:B0-----:R-:W0:Y:S04]  /*49a0*/  LDSM.16.MT88.4 R20, [R8+0x7080] ;  /* 0x007080000814783b */ /* 0x001e280000004200 */
[----:B------:R-:W1:Y:S01]  /*49b0*/  S2R R180, SR_TID.X ;  /* 0x0000000000b47919 */ /* 0x000e620000002100 */
[----:B------:R-:W-:-:S02]  /*49c0*/  FMUL R160, R160, c[0x0][0x188] ;  /* 0x00006200a0a07a20 */ /* 0x000fc40000400000 */
[----:B------:R-:W-:Y:S01]  /*49d0*/  FMUL R161, R161, c[0x0][0x188] ;  /* 0x00006200a1a17a20 */ /* 0x000fe20000400000 */
[C---:B------:R-:W-:Y:S01]  /*49e0*/  IADD3 R203, R7.reuse, 0x40, RZ ;  /* 0x0000004007cb7810 */ /* 0x040fe20007ffe0ff */
[----:B------:R-:W-:Y:S01]  /*49f0*/  FMUL R164, R164, c[0x0][0x188] ;  /* 0x00006200a4a47a20 */ /* 0x000fe20000400000 */
[C---:B------:R-:W-:Y:S01]  /*4a00*/  IADD3 R202, R7.reuse, 0x8, RZ ;  /* 0x0000000807ca7810 */ /* 0x040fe20007ffe0ff */
[----:B------:R-:W-:Y:S01]  /*4a10*/  FMUL R162, R162, c[0x0][0x188] ;  /* 0x00006200a2a27a20 */ /* 0x000fe20000400000 */
[----:B------:R-:W-:Y:S01]  /*4a20*/  IADD3 R181, R7, 0x48, RZ ;  /* 0x0000004807b57810 */ /* 0x000fe20007ffe0ff */
[----:B------:R-:W-:Y:S01]  /*4a30*/  FMUL R166, R166, c[0x0][0x188] ;  /* 0x00006200a6a67a20 */ /* 0x000fe20000400000 */
[----:B------:R-:W-:Y:S01]  /*4a40*/  BAR.SYNC.DEFER_BLOCKING 0x0 ;  /* 0x0000000000007b1d */ /* 0x000fe20000010000 */
[----:B-1----:R-:W-:Y:S01]  /*4a50*/  LOP3.LUT R180, R180, 0x3, RZ, 0xc0, !PT ;  /* 0x00000003b4b47812 */ /* 0x002fe200078ec0ff */
[C---:B0-----:R-:W-:Y:S08]  /*4a60*/  HMMA.16816.F32 R144, R20.reuse, R206, R144 ;  /* 0x000000ce1490723c */ /* 0x041ff00000001890 */
[----:B------:R-:W-:Y:S07]  /*4a70*/  HMMA.16816.F32 R156, R20, R210, R156 ;  /* 0x000000d2149c723c */ /* 0x000fee000000189c */
[----:B------:R-:W-:-:S04]  /*4a80*/  LEA R20, P0, R180, UR4, 0x1 ;  /* 0x00000004b4147c11 */ /* 0x000fc8000f8008ff */
[CC--:B------:R-:W-:Y:S02]  /*4a90*/  ISETP.GT.U32.AND P2, PT, R20.reuse, R7.reuse, PT ;  /* 0x000000071400720c */ /* 0x0c0fe40003f44070 */
[C---:B------:R-:W-:Y:S02]  /*4aa0*/  IADD3 R23, P3, R20.reuse, 0x8, RZ ;  /* 0x0000000814177810 */ /* 0x040fe40007f7e0ff */
[----:B------:R-:W-:Y:S02]  /*4ab0*/  IADD3.X R131, RZ, UR5, RZ, P0, !PT ;  /* 0x00000005ff837c10 */ /* 0x000fe400087fe4ff */
[-C--:B------:R-:W-:Y:S02]  /*4ac0*/  ISETP.GE.U32.AND P1, PT, R20, R7.reuse, PT ;  /* 0x000000071400720c */ /* 0x080fe40003f26070 */
[----:B------:R-:W-:Y:S02]  /*4ad0*/  ISETP.GT.U32.AND P0, PT, R23, R7, PT ;  /* 0x000000071700720c */ /* 0x000fe40003f04070 */
[----:B------:R-:W-:-:S02]  /*4ae0*/  ISETP.GT.U32.AND.EX P2, PT, R131, RZ, PT, P2 ;  /* 0x000000ff8300720c */ /* 0x000fc40003f44120 */
[----:B------:R-:W-:Y:S02]  /*4af0*/  IADD3 R176, P4, R20, 0x9, RZ ;  /* 0x0000000914b07810 */ /* 0x000fe40007f9e0ff */
[----:B------:R-:W-:Y:S02]  /*4b00*/  IADD3.X R24, RZ, R131, RZ, P3, !PT ;  /* 0x00000083ff187210 */ /* 0x000fe40001ffe4ff */
[----:B------:R-:W-:Y:S02]  /*4b10*/  ISETP.GE.U32.AND.EX P1, PT, R131, RZ, PT, P1 ;  /* 0x000000ff8300720c */ /* 0x000fe40003f26110 */
[----:B------:R-:W-:Y:S02]  /*4b20*/  ISETP.GT.U32.AND P3, PT, R176, R7, PT ;  /* 0x00000007b000720c */ /* 0x000fe40003f64070 */
[----:B------:R-:W-:Y:S02]  /*4b30*/  ISETP.GT.U32.AND.EX P0, PT, R24, RZ, PT, P0 ;  /* 0x000000ff1800720c */ /* 0x000fe40003f04100 */
[----:B------:R-:W-:-:S02]  /*4b40*/  IADD3.X R177, RZ, R131, RZ, P4, !PT ;  /* 0x00000083ffb17210 */ /* 0x000fc400027fe4ff */
[----:B------:R-:W-:Y:S02]  /*4b50*/  FSEL R160, R160, -INF , !P2 ;  /* 0xff800000a0a07808 */ /* 0x000fe40005000000 */
[----:B------:R-:W-:Y:S01]  /*4b60*/  FSEL R161, R161, -INF , !P1 ;  /* 0xff800000a1a17808 */ /* 0x000fe20004800000 */
[----:B------:R-:W-:Y:S01]  /*4b70*/  FMUL R21, R165, c[0x0][0x188] ;  /* 0x00006200a5157a20 */ /* 0x000fe20000400000 */
[----:B------:R-:W-:Y:S02]  /*4b80*/  ISETP.GT.U32.AND.EX P1, PT, R177, RZ, PT, P3 ;  /* 0x000000ffb100720c */ /* 0x000fe40003f24130 */
[----:B------:R-:W-:Y:S02]  /*4b90*/  FSEL R164, R164, -INF , !P0 ;  /* 0xff800000a4a47808 */ /* 0x000fe40004000000 */
[----:B------:R-:W-:Y:S02]  /*4ba0*/  FMNMX R22, R160, R161, !PT ;  /* 0x000000a1a0167209 */ /* 0x000fe40007800000 */
[----:B------:R-:W-:-:S02]  /*4bb0*/  FSEL R21, R21, -INF , !P1 ;  /* 0xff80000015157808 */ /* 0x000fc40004800000 */
[----:B------:R-:W-:Y:S02]  /*4bc0*/  FMNMX R22, R164, R22, !PT ;  /* 0x00000016a4167209 */ /* 0x000fe40007800000 */
[-C--:B------:R-:W-:Y:S02]  /*4bd0*/  ISETP.GT.U32.AND P1, PT, R23, R203.reuse, PT ;  /* 0x000000cb1700720c */ /* 0x080fe40003f24070 */
[----:B------:R-:W-:Y:S01]  /*4be0*/  FMNMX R165, R21, R22, !PT ;  /* 0x0000001615a57209 */ /* 0x000fe20007800000 */
[----:B------:R-:W-:Y:S01]  /*4bf0*/  FMUL R22, R156, c[0x0][0x188] ;  /* 0x000062009c167a20 */ /* 0x000fe20000400000 */
[CC--:B------:R-:W-:Y:S02]  /*4c00*/  ISETP.GT.U32.AND P3, PT, R20.reuse, R202.reuse, PT ;  /* 0x000000ca1400720c */ /* 0x0c0fe40003f64070 */
[----:B------:R-:W-:Y:S02]  /*4c10*/  ISETP.GE.U32.AND P4, PT, R20, R202, PT ;  /* 0x000000ca1400720c */ /* 0x000fe40003f86070 */
[----:B------:R-:W-:Y:S01]  /*4c20*/  ISETP.GT.U32.AND.EX P1, PT, R24, RZ, PT, P1 ;  /* 0x000000ff1800720c */ /* 0x000fe20003f24110 */
[----:B------:R-:W-:Y:S01]  /*4c30*/  FMUL R156, R163, c[0x0][0x188] ;  /* 0x00006200a39c7a20 */ /* 0x000fe20000400000 */
[----:B------:R-:W-:-:S02]  /*4c40*/  ISETP.GT.U32.AND P5, PT, R20, R203, PT ;  /* 0x000000cb1400720c */ /* 0x000fc40003fa4070 */
[C---:B------:R-:W-:Y:S02]  /*4c50*/  ISETP.GT.U32.AND.EX P3, PT, R131.reuse, RZ, PT, P3 ;  /* 0x000000ff8300720c */ /* 0x040fe40003f64130 */
[----:B------:R-:W-:Y:S02]  /*4c60*/  FSEL R22, R22, -INF , !P1 ;  /* 0xff80000016167808 */ /* 0x000fe40004800000 */
[----:B------:R-:W-:Y:S01]  /*4c70*/  ISETP.GE.U32.AND.EX P4, PT, R131, RZ, PT, P4 ;  /* 0x000000ff8300720c */ /* 0x000fe20003f86140 */
[----:B------:R-:W-:Y:S01]  /*4c80*/  FMUL R144, R144, c[0x0][0x188] ;  /* 0x0000620090907a20 */ /* 0x000fe20000400000 */
[C---:B------:R-:W-:Y:S02]  /*4c90*/  ISETP.GE.U32.AND P6, PT, R20.reuse, R203, PT ;  /* 0x000000cb1400720c */ /* 0x040fe40003fc6070 */
[CC--:B------:R-:W-:Y:S02]  /*4ca0*/  ISETP.GT.U32.AND P0, PT, R20.reuse, R181.reuse, PT ;  /* 0x000000b51400720c */ /* 0x0c0fe40003f04070 */
[----:B------:R-:W-:-:S02]  /*4cb0*/  ISETP.GE.U32.AND P1, PT, R20, R181, PT ;  /* 0x000000b51400720c */ /* 0x000fc40003f26070 */
[C---:B------:R-:W-:Y:S02]  /*4cc0*/  ISETP.GT.U32.AND.EX P5, PT, R131.reuse, RZ, PT, P5 ;  /* 0x000000ff8300720c */ /* 0x040fe40003fa4150 */
[----:B------:R-:W-:Y:S02]  /*4cd0*/  FSEL R162, R162, -INF , !P3 ;  /* 0xff800000a2a27808 */ /* 0x000fe40005800000 */
[----:B------:R-:W-:Y:S02]  /*4ce0*/  ISETP.GT.U32.AND P3, PT, R176, R202, PT ;  /* 0x000000cab000720c */ /* 0x000fe40003f64070 */
[----:B------:R-:W-:Y:S02]  /*4cf0*/  FSEL R156, R156, -INF , !P4 ;  /* 0xff8000009c9c7808 */ /* 0x000fe40006000000 */
[C---:B------:R-:W-:Y:S02]  /*4d00*/  ISETP.GE.U32.AND.EX P6, PT, R131.reuse, RZ, PT, P6 ;  /* 0x000000ff8300720c */ /* 0x040fe40003fc6160 */
[----:B------:R-:W-:-:S02]  /*4d10*/  ISETP.GT.U32.AND.EX P0, PT, R131, RZ, PT, P0 ;  /* 0x000000ff8300720c */ /* 0x000fc40003f04100 */
[----:B------:R-:W-:Y:S01]  /*4d20*/  ISETP.GE.U32.AND.EX P1, PT, R131, RZ, PT, P1 ;  /* 0x000000ff8300720c */ /* 0x000fe20003f26110 */
[----:B------:R-:W-:Y:S01]  /*4d30*/  FMUL R131, R145, c[0x0][0x188] ;  /* 0x0000620091837a20 */ /* 0x000fe20000400000 */
[----:B------:R-:W-:Y:S01]  /*4d40*/  FSEL R145, R144, -INF , !P5 ;  /* 0xff80000090917808 */ /* 0x000fe20006800000 */
[----:B------:R-:W-:Y:S01]  /*4d50*/  FMUL R167, R167, c[0x0][0x188] ;  /* 0x00006200a7a77a20 */ /* 0x000fe20000400000 */
[----:B------:R-:W-:Y:S02]  /*4d60*/  FSEL R20, R166, -INF , !P2 ;  /* 0xff800000a6147808 */ /* 0x000fe40005000000 */
[----:B------:R-:W-:Y:S02]  /*4d70*/  ISETP.GT.U32.AND.EX P3, PT, R177, RZ, PT, P3 ;  /* 0x000000ffb100720c */ /* 0x000fe40003f64130 */
[----:B------:R-:W-:Y:S02]  /*4d80*/  FMNMX R144, R162, R156, !PT ;  /* 0x0000009ca2907209 */ /* 0x000fe40007800000 */
[----:B------:R-:W-:Y:S01]  /*4d90*/  ISETP.GT.U32.AND P2, PT, R23, R181, PT ;  /* 0x000000b51700720c */ /* 0x000fe20003f44070 */
[----:B------:R-:W-:Y:S01]  /*4da0*/  FMUL R23, R157, c[0x0][0x188] ;  /* 0x000062009d177a20 */ /* 0x000fe20000400000 */
[----:B------:R-:W-:-:S02]  /*4db0*/  FSEL R157, R167, -INF , !P3 ;  /* 0xff800000a79d7808 */ /* 0x000fc40005800000 */
[----:B------:R-:W-:-:S04]  /*4dc0*/  FMNMX R144, R20, R144, !PT ;  /* 0x0000009014907209 */ /* 0x000fc80007800000 */
[----:B------:R-:W-:-:S05]  /*4dd0*/  FMNMX R144, R157, R144, !PT ;  /* 0x000000909d907209 */ /* 0x000fca0007800000 */
[----:B------:R-:W0:Y:S04]  /*4de0*/  SHFL.BFLY PT, R166, R144, 0x2, 0x1f ;  /* 0x0c401f0090a67f89 */ /* 0x000e2800000e0000 */
[----:B------:R-:W1:Y:S04]  /*4df0*/  SHFL.BFLY PT, R180, R165, 0x2, 0x1f ;  /* 0x0c401f00a5b47f89 */ /* 0x000e6800000e0000 */
[----:B--2---:R-:W-:Y:S01]  /*4e00*/  STS.U16 [R17+0x8600], R4 ;  /* 0x0086000411007388 */ /* 0x004fe20000000400 */
[----:B------:R-:W-:Y:S02]  /*4e10*/  ISETP.GT.U32.AND P4, PT, R176, R203, PT ;  /* 0x000000cbb000720c */ /* 0x000fe40003f84070 */
[----:B------:R-:W-:-:S02]  /*4e20*/  FSEL R131, R131, -INF , !P6 ;  /* 0xff80000083837808 */ /* 0x000fc40007000000 */
[----:B0-----:R-:W-:-:S05]  /*4e30*/  FMNMX R166, R144, R166, !PT ;  /* 0x000000a690a67209 */ /* 0x001fca0007800000 */
[----:B------:R-:W0:Y:S01]  /*4e40*/  SHFL.BFLY PT, R4, R166, 0x1, 0x1f ;  /* 0x0c201f00a6047f89 */ /* 0x000e2200000e0000 */
[----:B-1----:R-:W-:Y:S01]  /*4e50*/  FMNMX R180, R165, R180, !PT ;  /* 0x000000b4a5b47209 */ /* 0x002fe20007800000 */
[----:B------:R-:W-:Y:S01]  /*4e60*/  FMUL R146, R146, c[0x0][0x188] ;  /* 0x0000620092927a20 */ /* 0x000fe20000400000 */
[----:B------:R-:W-:Y:S01]  /*4e70*/  ISETP.GT.U32.AND.EX P4, PT, R177, RZ, PT, P4 ;  /* 0x000000ffb100720c */ /* 0x000fe20003f84140 */
[----:B------:R-:W-:Y:S01]  /*4e80*/  FMUL R147, R147, c[0x0][0x188] ;  /* 0x0000620093937a20 */ /* 0x000fe20000400000 */
[----:B------:R-:W-:Y:S01]  /*4e90*/  FMNMX R165, R145, R131, !PT ;  /* 0x0000008391a57209 */ /* 0x000fe20007800000 */
[----:B---3--:R1:W-:Y:S01]  /*4ea0*/  STS.U16 [R17+0x8100], R6 ;  /* 0x0081000611007388 */ /* 0x0083e20000000400 */
[----:B------:R-:W-:Y:S02]  /*4eb0*/  FSEL R23, R23, -INF , !P4 ;  /* 0xff80000017177808 */ /* 0x000fe40006000000 */
[----:B------:R-:W-:Y:S02]  /*4ec0*/  FMNMX R165, R22, R165, !PT ;  /* 0x000000a516a57209 */ /* 0x000fe40007800000 */
[----:B------:R-:W-:-:S02]  /*4ed0*/  ISETP.GT.U32.AND P3, PT, R176, R181, PT ;  /* 0x000000b5b000720c */ /* 0x000fc40003f64070 */
[----:B------:R-:W-:Y:S02]  /*4ee0*/  ISETP.GT.U32.AND.EX P2, PT, R24, RZ, PT, P2 ;  /* 0x000000ff1800720c */ /* 0x000fe40003f44120 */
[----:B------:R-:W-:Y:S01]  /*4ef0*/  FSEL R146, R146, -INF , !P0 ;  /* 0xff80000092927808 */ /* 0x000fe20004000000 */
[----:B-1----:R-:W-:Y:S01]  /*4f00*/  FMUL R6, R158, c[0x0][0x188] ;  /* 0x000062009e067a20 */ /* 0x002fe20000400000 */
[----:B------:R-:W-:Y:S01]  /*4f10*/  FSEL R147, R147, -INF , !P1 ;  /* 0xff80000093937808 */ /* 0x000fe20004800000 */
[----:B------:R1:W-:Y:S01]  /*4f20*/  STS.U16 [R17+0x8000], R5 ;  /* 0x0080000511007388 */ /* 0x0003e20000000400 */
[----:B------:R-:W-:Y:S01]  /*4f30*/  FMUL R144, R159, c[0x0][0x188] ;  /* 0x000062009f907a20 */ /* 0x000fe20000400000 */
[----:B------:R-:W-:Y:S02]  /*4f40*/  FMNMX R165, R23, R165, !PT ;  /* 0x000000a517a57209 */ /* 0x000fe40007800000 */
[----:B------:R-:W-:Y:S02]  /*4f50*/  ISETP.GT.U32.AND.EX P3, PT, R177, RZ, PT, P3 ;  /* 0x000000ffb100720c */ /* 0x000fe40003f64130 */
[----:B------:R-:W-:-:S02]  /*4f60*/  FSEL R6, R6, -INF , !P2 ;  /* 0xff80000006067808 */ /* 0x000fc40005000000 */
[----:B-1----:R-:W-:Y:S01]  /*4f70*/  FMNMX R5, R146, R147, !PT ;  /* 0x0000009392057209 */ /* 0x002fe20007800000 */
[----:B------:R-:W1:Y:S01]  /*4f80*/  SHFL.BFLY PT, R167, R165, 0x2, 0x1f ;  /* 0x0c401f00a5a77f89 */ /* 0x000e6200000e0000 */
[----:B------:R-:W-:Y:S02]  /*4f90*/  FSEL R144, R144, -INF , !P3 ;  /* 0xff80000090907808 */ /* 0x000fe40005800000 */
[----:B------:R-:W-:Y:S01]  /*4fa0*/  FMNMX R5, R6, R5, !PT ;  /* 0x0000000506057209 */ /* 0x000fe20007800000 */
[----:B-----5:R0:W-:Y:S02]  /*4fb0*/  STS.U16 [R17+0x8300], R13 ;  /* 0x0083000d11007388 */ /* 0x0201e40000000400 */
[----:B0-----:R-:W-:Y:S02]  /*4fc0*/  FMNMX R13, R166, R4, !PT ;  /* 0x00000004a60d7209 */ /* 0x001fe40007800000 */
[----:B------:R-:W-:-:S05]  /*4fd0*/  FMNMX R4, R144, R5, !PT ;  /* 0x0000000590047209 */ /* 0x000fca0007800000 */
[----:B------:R-:W0:Y:S01]  /*4fe0*/  SHFL.BFLY PT, R5, R4, 0x2, 0x1f ;  /* 0x0c401f0004057f89 */ /* 0x000e2200000e0000 */
[----:B------:R-:W-:Y:S02]  /*4ff0*/  FMNMX R13, R13, R2, !PT ;  /* 0x000000020d0d7209 */ /* 0x000fe40007800000 */
[----:B-1----:R-:W-:Y:S01]  /*5000*/  FMNMX R167, R165, R167, !PT ;  /* 0x000000a7a5a77209 */ /* 0x002fe20007800000 */
[----:B------:R-:W1:Y:S02]  /*5010*/  SHFL.BFLY PT, R163, R180, 0x1, 0x1f ;  /* 0x0c201f00b4a37f89 */ /* 0x000e6400000e0000 */
[----:B------:R-:W-:Y:S02]  /*5020*/  FADD R156, R156, -R13 ;  /* 0x8000000d9c9c7221 */ /* 0x000fe40000000000 */
[----:B------:R-:W-:Y:S02]  /*5030*/  STS.U16 [R17+0x8400], R14 ;  /* 0x0084000e11007388 */ /* 0x000fe40000000400 */
[----:B------:R-:W-:-:S02]  /*5040*/  FMUL R156, R156, 1.4426950216293334961 ;  /* 0x3fb8aa3b9c9c7820 */ /* 0x000fc40000400000 */
[----:B------:R-:W2:Y:S04]  /*5050*/  SHFL.BFLY PT, R14, R167, 0x1, 0x1f ;  /* 0x0c201f00a70e7f89 */ /* 0x000ea800000e0000 */
[----:B------:R0:W-:Y:S02]  /*5060*/  STS.U16 [R17+0x8500], R15 ;  /* 0x0085000f11007388 */ /* 0x0001e40000000400 */
[----:B0-----:R-:W-:Y:S02]  /*5070*/  FMNMX R15, R4, R5, !PT ;  /* 0x00000005040f7209 */ /* 0x001fe40007800000 */
[----:B------:R-:W-:Y:S04]  /*5080*/  STS.U16 [R17+0x8200], R10 ;  /* 0x0082000a11007388 */ /* 0x000fe80000000400 */
[----:B----4-:R-:W-:Y:S04]  /*5090*/  STS.U16 [R17+0x8700], R179 ;  /* 0x008700b311007388 */ /* 0x010fe80000000400 */
[----:B------:R0:W-:Y:S02]  /*50a0*/  STS.U16 [R17+0x8800], R178 ;  /* 0x008800b211007388 */ /* 0x0001e40000000400 */
[----:B0-----:R0:W-:Y:S02]  /*50b0*/  MUFU.EX2 R178, R156 ;  /* 0x0000009c00b27308 */ /* 0x0011e40000000800 */
[----:B------:R-:W-:Y:S04]  /*50c0*/  STS.U16 [R17+0x8a00], R129 ;  /* 0x008a008111007388 */ /* 0x000fe80000000400 */
[----:B0-----:R-:W0:Y:S04]  /*50d0*/  SHFL.BFLY PT, R156, R15, 0x1, 0x1f ;  /* 0x0c201f000f9c7f89 */ /* 0x001e2800000e0000 */
[----:B------:R-:W-:Y:S04]  /*50e0*/  STS.U16 [R17+0x8900], R187 ;  /* 0x008900bb11007388 */ /* 0x000fe80000000400 */
[----:B------:R-:W-:Y:S04]  /*50f0*/  STS.U16 [R17+0x8b00], R128 ;  /* 0x008b008011007388 */ /* 0x000fe80000000400 */
[----:B------:R-:W-:Y:S04]  /*5100*/  STS.U16 [R17+0x8c00], R19 ;  /* 0x008c001311007388 */ /* 0x000fe80000000400 */
[----:B------:R-:W-:Y:S04]  /*5110*/  STS.U16 [R17+0x8d00], R200 ;  /* 0x008d00c811007388 */ /* 0x000fe80000000400 */
[----:B------:R3:W-:Y:S04]  /*5120*/  STS.U16 [R17+0x8e00], R25 ;  /* 0x008e001911007388 */ /* 0x0007e80000000400 */
[----:B------:R-:W-:Y:S01]  /*5130*/  STS.U16 [R17+0x8f00], R130 ;  /* 0x008f008211007388 */ /* 0x000fe20000000400 */
[----:B-1----:R-:W-:-:S02]  /*5140*/  FMNMX R10, R180, R163, !PT ;  /* 0x000000a3b40a7209 */ /* 0x002fc40007800000 */
[----:B--2---:R-:W-:Y:S02]  /*5150*/  FMNMX R14, R167, R14, !PT ;  /* 0x0000000ea70e7209 */ /* 0x004fe40007800000 */
[----:B------:R-:W-:Y:S02]  /*5160*/  FMNMX R10, R10, R0, !PT ;  /* 0x000000000a0a7209 */ /* 0x000fe40007800000 */
[----:B------:R-:W-:-:S03]  /*5170*/  FMNMX R14, R14, R3, !PT ;  /* 0x000000030e0e7209 */ /* 0x000fc60007800000 */
[----:B------:R-:W-:Y:S01]  /*5180*/  FADD R21, R21, -R10 ;  /* 0x8000000a15157221 */ /* 0x000fe20000000000 */
[----:B0-----:R-:W-:Y:S01]  /*5190*/  FMNMX R15, R15, R156, !PT ;  /* 0x0000009c0f0f7209 */ /* 0x001fe20007800000 */
[----:B------:R-:W-:Y:S02]  /*51a0*/  FADD R0, -R10, R0 ;  /* 0x000000000a007221 */ /* 0x000fe40000000100 */
[----:B------:R-:W-:Y:S02]  /*51b0*/  FMUL R21, R21, 1.4426950216293334961 ;  /* 0x3fb8aa3b15157820 */ /* 0x000fe40000400000 */
[--C-:B------:R-:W-:Y:S02]  /*51c0*/  FADD R131, R131, -R14.reuse ;  /* 0x8000000e83837221 */ /* 0x100fe40000000000 */
[----:B------:R-:W-:Y:S01]  /*51d0*/  FADD R20, R20, -R13 ;  /* 0x8000000d14147221 */ /* 0x000fe20000000000 */
[----:B------:R0:W-:Y:S01]  /*51e0*/  MUFU.EX2 R176, R21 ;  /* 0x0000001500b07308 */ /* 0x0001e20000000800 */
[----:B------:R-:W-:Y:S01]  /*51f0*/  FADD R22, R22, -R14 ;  /* 0x8000000e16167221 */ /* 0x000fe20000000000 */
[----:B------:R-:W-:Y:S01]  /*5200*/  FMNMX R15, R15, R18, !PT ;  /* 0x000000120f0f7209 */ /* 0x000fe20007800000 */
[----:B------:R-:W-:Y:S01]  /*5210*/  FMUL R5, R131, 1.4426950216293334961 ;  /* 0x3fb8aa3b83057820 */ /* 0x000fe20000400000 */
[----:B------:R-:W-:Y:S01]  /*5220*/  BAR.SYNC.DEFER_BLOCKING 0x0 ;  /* 0x0000000000007b1d */ /* 0x000fe20000010000 */
[----:B0-----:R-:W-:-:S02]  /*5230*/  FMUL R21, R0, 1.4426950216293334961 ;  /* 0x3fb8aa3b00157820 */ /* 0x001fc40000400000 */
[----:B------:R-:W-:Y:S02]  /*5240*/  FMUL R0, R20, 1.4426950216293334961 ;  /* 0x3fb8aa3b14007820 */ /* 0x000fe40000400000 */
[----:B------:R-:W-:Y:S02]  /*5250*/  FADD R20, -R13, R2 ;  /* 0x000000020d147221 */ /* 0x000fe40000000100 */
[----:B------:R-:W-:Y:S02]  /*5260*/  FMUL R2, R22, 1.4426950216293334961 ;  /* 0x3fb8aa3b16027820 */ /* 0x000fe40000400000 */
[----:B------:R-:W-:Y:S02]  /*5270*/  FADD R22, R147, -R15 ;  /* 0x8000000f93167221 */ /* 0x000fe40000000000 */
[----:B------:R-:W-:Y:S02]  /*5280*/  FADD R157, R157, -R13 ;  /* 0x8000000d9d9d7221 */ /* 0x000fe40000000000 */
[----:B------:R-:W-:Y:S01]  /*5290*/  FMUL R22, R22, 1.4426950216293334961 ;  /* 0x3fb8aa3b16167820 */ /* 0x000fe20000400000 */
[----:B------:R-:W0:Y:S01]  /*52a0*/  LDSM.16.M88.4 R128, [R9+0x8000] ;  /* 0x008000000980783b */ /* 0x000e220000000200 */
[----:B------:R-:W-:-:S02]  /*52b0*/  FADD R145, R145, -R14 ;  /* 0x8000000e91917221 */ /* 0x000fc40000000000 */
[----:B------:R-:W-:Y:S02]  /*52c0*/  FADD R23, R23, -R14 ;  /* 0x8000000e17177221 */ /* 0x000fe40000000000 */
[----:B------:R-:W-:Y:S02]  /*52d0*/  FADD R3, -R14, R3 ;  /* 0x000000030e037221 */ /* 0x000fe40000000100 */
[--C-:B---3--:R-:W-:Y:S02]  /*52e0*/  FADD R25, R6, -R15.reuse ;  /* 0x8000000f06197221 */ /* 0x108fe40000000000 */
[----:B------:R-:W-:Y:S02]  /*52f0*/  FADD R18, -R15, R18 ;  /* 0x000000120f127221 */ /* 0x000fe40000000100 */
[----:B------:R-:W-:Y:S01]  /*5300*/  FADD R144, R144, -R15 ;  /* 0x8000000f90907221 */ /* 0x000fe20000000000 */
[----:B------:R1:W-:Y:S01]  /*5310*/  MUFU.EX2 R6, R22 ;  /* 0x0000001600067308 */ /* 0x0003e20000000800 */
[----:B------:R-:W-:-:S02]  /*5320*/  FADD R160, R160, -R10 ;  /* 0x8000000aa0a07221 */ /* 0x000fc40000000000 */
[--C-:B------:R-:W-:Y:S02]  /*5330*/  FADD R161, R161, -R10.reuse ;  /* 0x8000000aa1a17221 */ /* 0x100fe40000000000 */
[----:B------:R-:W-:Y:S02]  /*5340*/  FADD R164, R164, -R10 ;  /* 0x8000000aa4a47221 */ /* 0x000fe40000000000 */
[----:B------:R-:W-:Y:S02]  /*5350*/  FADD R162, R162, -R13 ;  /* 0x8000000da2a27221 */ /* 0x000fe40000000000 */
[----:B------:R-:W-:Y:S02]  /*5360*/  FADD R146, R146, -R15 ;  /* 0x8000000f92927221 */ /* 0x000fe40000000000 */
[----:B------:R-:W-:Y:S02]  /*5370*/  FMUL R24, R157, 1.4426950216293334961 ;  /* 0x3fb8aa3b9d187820 */ /* 0x000fe40000400000 */
[----:B------:R-:W-:-:S02]  /*5380*/  FMUL R20, R20, 1.4426950216293334961 ;  /* 0x3fb8aa3b14147820 */ /* 0x000fc40000400000 */
[----:B------:R-:W-:Y:S02]  /*5390*/  FMUL R4, R145, 1.4426950216293334961 ;  /* 0x3fb8aa3b91047820 */ /* 0x000fe40000400000 */
[----:B------:R-:W-:Y:S02]  /*53a0*/  FMUL R23, R23, 1.4426950216293334961 ;  /* 0x3fb8aa3b17177820 */ /* 0x000fe40000400000 */
[----:B------:R-:W-:Y:S02]  /*53b0*/  FMUL R3, R3, 1.4426950216293334961 ;  /* 0x3fb8aa3b03037820 */ /* 0x000fe40000400000 */
[----:B------:R-:W-:Y:S02]  /*53c0*/  FMUL R25, R25, 1.4426950216293334961 ;  /* 0x3fb8aa3b19197820 */ /* 0x000fe40000400000 */
[----:B------:R-:W-:Y:S02]  /*53d0*/  FMUL R18, R18, 1.4426950216293334961 ;  /* 0x3fb8aa3b12127820 */ /* 0x000fe40000400000 */
[----:B-1----:R-:W-:-:S02]  /*53e0*/  FMUL R22, R144, 1.4426950216293334961 ;  /* 0x3fb8aa3b90167820 */ /* 0x002fc40000400000 */
[----:B------:R-:W-:Y:S02]  /*53f0*/  FMUL R160, R160, 1.4426950216293334961 ;  /* 0x3fb8aa3ba0a07820 */ /* 0x000fe40000400000 */
[----:B------:R-:W-:Y:S02]  /*5400*/  FMUL R161, R161, 1.4426950216293334961 ;  /* 0x3fb8aa3ba1a17820 */ /* 0x000fe40000400000 */
[----:B------:R-:W-:Y:S02]  /*5410*/  FMUL R164, R164, 1.4426950216293334961 ;  /* 0x3fb8aa3ba4a47820 */ /* 0x000fe40000400000 */
[----:B------:R-:W-:Y:S02]  /*5420*/  FMUL R162, R162, 1.4426950216293334961 ;  /* 0x3fb8aa3ba2a27820 */ /* 0x000fe40000400000 */
[----:B------:R-:W-:Y:S01]  /*5430*/  FMUL R146, R146, 1.4426950216293334961 ;  /* 0x3fb8aa3b92927820 */ /* 0x000fe20000400000 */
[----:B------:R-:W-:Y:S08]  /*5440*/  MUFU.EX2 R19, R3 ;  /* 0x0000000300137308 */ /* 0x000ff00000000800 */
[----:B------:R-:W-:Y:S08]  /*5450*/  MUFU.EX2 R181, R160 ;  /* 0x000000a000b57308 */ /* 0x000ff00000000800 */
[----:B------:R-:W-:Y:S08]  /*5460*/  MUFU.EX2 R180, R161 ;  /* 0x000000a100b47308 */ /* 0x000ff00000000800 */
[----:B------:R-:W-:Y:S08]  /*5470*/  MUFU.EX2 R177, R164 ;  /* 0x000000a400b17308 */ /* 0x000ff00000000800 */
[----:B------:R-:W1:Y:S08]  /*5480*/  MUFU.EX2 R21, R21 ;  /* 0x0000001500157308 */ /* 0x000e700000000800 */
[----:B------:R-:W2:Y:S08]  /*5490*/  MUFU.EX2 R179, R162 ;  /* 0x000000a200b37308 */ /* 0x000eb00000000800 */
[----:B------:R-:W-:Y:S08]  /*54a0*/  MUFU.EX2 R0, R0 ;  /* 0x0000000000007308 */ /* 0x000ff00000000800 */
[----:B------:R-:W-:Y:S08]  /*54b0*/  MUFU.EX2 R24, R24 ;  /* 0x0000001800187308 */ /* 0x000ff00000000800 */
[----:B------:R-:W3:Y:S08]  /*54c0*/  MUFU.EX2 R20, R20 ;  /* 0x0000001400147308 */ /* 0x000ef00000000800 */
[----:B------:R-:W-:Y:S08]  /*54d0*/  MUFU.EX2 R4, R4 ;  /* 0x0000000400047308 */ /* 0x000ff00000000800 */
[----:B------:R-:W4:Y:S08]  /*54e0*/  MUFU.EX2 R5, R5 ;  /* 0x0000000500057308 */ /* 0x000f300000000800 */
[----:B------:R-:W-:Y:S08]  /*54f0*/  MUFU.EX2 R2, R2 ;  /* 0x0000000200027308 */ /* 0x000ff00000000800 */
[----:B------:R-:W-:Y:S08]  /*5500*/  MUFU.EX2 R23, R23 ;  /* 0x0000001700177308 */ /* 0x000ff00000000800 */
[----:B------:R-:W5:Y:S08]  /*5510*/  MUFU.EX2 R3, R146 ;  /* 0x0000009200037308 */ /* 0x000f700000000800 */
[----:B------:R-:W-:Y:S08]  /*5520*/  MUFU.EX2 R25, R25 ;  /* 0x0000001900197308 */ /* 0x000ff00000000800 */
[----:B------:R-:W0:Y:S08]  /*5530*/  MUFU.EX2 R18, R18 ;  /* 0x0000001200127308 */ /* 0x000e300000000800 */
[----:B------:R-:W0:Y:S01]  /*5540*/  MUFU.EX2 R22, R22 ;  /* 0x0000001600167308 */ /* 0x000e220000000800 */
[C---:B-1----:R-:W-:Y:S01]  /*5550*/  FMUL R28, R21.reuse, R28 ;  /* 0x0000001c151c7220 */ /* 0x042fe20000400000 */
[----:B------:R-:W-:Y:S01]  /*5560*/  F2FP.PACK_AB R164, R180, R181 ;  /* 0x000000b5b4a4723e */ /* 0x000fe200000000ff */
[----:B------:R-:W-:Y:S01]  /*5570*/  FMUL R29, R21, R29 ;  /* 0x0000001d151d7220 */ /* 0x000fe20000400000 */
[----:B--2---:R-:W-:Y:S01]  /*5580*/  F2FP.PACK_AB R165, R178, R179 ;  /* 0x000000b3b2a5723e */ /* 0x004fe200000000ff */
[----:B---3--:R-:W-:Y:S01]  /*5590*/  FMUL R30, R20, R30 ;  /* 0x0000001e141e7220 */ /* 0x008fe20000400000 */
[----:B------:R-:W-:Y:S01]  /*55a0*/  F2FP.PACK_AB R166, R176, R177 ;  /* 0x000000b1b0a6723e */ /* 0x000fe200000000ff */
[----:B------:R-:W-:Y:S01]  /*55b0*/  FMUL R31, R20, R31 ;  /* 0x0000001f141f7220 */ /* 0x000fe20000400000 */
[----:B------:R-:W-:Y:S01]  /*55c0*/  F2FP.PACK_AB R167, R24, R0 ;  /* 0x0000000018a7723e */ /* 0x000fe200000000ff */
[----:B------:R-:W-:Y:S01]  /*55d0*/  FMUL R88, R19, R88 ;  /* 0x0000005813587220 */ /* 0x000fe20000400000 */
[----:B----4-:R-:W-:Y:S01]  /*55e0*/  F2FP.PACK_AB R156, R5, R4 ;  /* 0x00000004059c723e */ /* 0x010fe200000000ff */
[----:B------:R-:W-:Y:S01]  /*55f0*/  FMUL R89, R19, R89 ;  /* 0x0000005913597220 */ /* 0x000fe20000400000 */
[----:B-----5:R-:W-:Y:S01]  /*5600*/  F2FP.PACK_AB R157, R6, R3 ;  /* 0x00000003069d723e */ /* 0x020fe200000000ff */
[C---:B0-----:R-:W-:Y:S01]  /*5610*/  FMUL R90, R18.reuse, R90 ;  /* 0x0000005a125a7220 */ /* 0x041fe20000400000 */
[----:B------:R-:W-:Y:S01]  /*5620*/  F2FP.PACK_AB R158, R23, R2 ;  /* 0x00000002179e723e */ /* 0x000fe200000000ff */
[----:B------:R-:W-:Y:S01]  /*5630*/  FMUL R91, R18, R91 ;  /* 0x0000005b125b7220 */ /* 0x000fe20000400000 */
[----:B------:R-:W-:Y:S01]  /*5640*/  F2FP.PACK_AB R159, R22, R25 ;  /* 0x00000019169f723e */ /* 0x000fe200000000ff */
[C---:B------:R-:W-:Y:S01]  /*5650*/  FMUL R32, R21.reuse, R32 ;  /* 0x0000002015207220 */ /* 0x040fe20000400000 */
[----:B------:R-:W0:Y:S01]  /*5660*/  LDSM.16.M88.4 R144, [R9+0x8200] ;  /* 0x008200000990783b */ /* 0x000e220000000200 */
[----:B------:R-:W-:-:S02]  /*5670*/  FMUL R33, R21, R33 ;  /* 0x0000002115217220 */ /* 0x000fc40000400000 */
[C---:B------:R-:W-:Y:S01]  /*5680*/  FMUL R34, R20.reuse, R34 ;  /* 0x0000002214227220 */ /* 0x040fe20000400000 */
[----:B------:R-:W1:Y:S01]  /*5690*/  S2R R201, SR_CTAID.X ;  /* 0x0000000000c97919 */ /* 0x000e620000002500 */
[----:B------:R-:W-:Y:S02]  /*56a0*/  FMUL R35, R20, R35 ;  /* 0x0000002314237220 */ /* 0x000fe40000400000 */
[C---:B------:R-:W-:Y:S01]  /*56b0*/  FMUL R92, R19.reuse, R92 ;  /* 0x0000005c135c7220 */ /* 0x040fe20000400000 */
[----:B------:R-:W-:Y:S01]  /*56c0*/  LDSM.16.M88.4 R160, [R9+0x8a00] ;  /* 0x008a000009a0783b */ /* 0x000fe20000000200 */
[----:B------:R-:W-:Y:S02]  /*56d0*/  FMUL R93, R19, R93 ;  /* 0x0000005d135d7220 */ /* 0x000fe40000400000 */
[C---:B------:R-:W-:Y:S02]  /*56e0*/  FMUL R94, R18.reuse, R94 ;  /* 0x0000005e125e7220 */ /* 0x040fe40000400000 */
[----:B------:R-:W-:Y:S01]  /*56f0*/  FMUL R95, R18, R95 ;  /* 0x0000005f125f7220 */ /* 0x000fe20000400000 */
[-C--:B------:R-:W-:Y:S08]  /*5700*/  HMMA.16816.F32 R28, R164, R128.reuse, R28 ;  /* 0x00000080a41c723c */ /* 0x080ff0000000181c */
[----:B------:R-:W-:Y:S08]  /*5710*/  HMMA.16816.F32 R88, R156, R128, R88 ;  /* 0x000000809c58723c */ /* 0x000ff00000001858 */
[-C--:B------:R-:W-:Y:S08]  /*5720*/  HMMA.16816.F32 R32, R164, R130.reuse, R32 ;  /* 0x00000082a420723c */ /* 0x080ff00000001820 */
[----:B------:R-:W-:Y:S01]  /*5730*/  HMMA.16816.F32 R92, R156, R130, R92 ;  /* 0x000000829c5c723c */ /* 0x000fe2000000185c */
[----:B------:R-:W2:Y:S01]  /*5740*/  LDSM.16.M88.4 R128, [R9+0x8400] ;  /* 0x008400000980783b */ /* 0x000ea20000000200 */
[----:B------:R-:W-:-:S02]  /*5750*/  FMUL R36, R21, R36 ;  /* 0x0000002415247220 */ /* 0x000fc40000400000 */
[----:B------:R-:W-:Y:S02]  /*5760*/  FMUL R37, R21, R37 ;  /* 0x0000002515257220 */ /* 0x000fe40000400000 */
[C---:B------:R-:W-:Y:S02]  /*5770*/  FMUL R38, R20.reuse, R38 ;  /* 0x0000002614267220 */ /* 0x040fe40000400000 */
[----:B------:R-:W-:Y:S02]  /*5780*/  FMUL R39, R20, R39 ;  /* 0x0000002714277220 */ /* 0x000fe40000400000 */
[C---:B------:R-:W-:Y:S02]  /*5790*/  FMUL R96, R19.reuse, R96 ;  /* 0x0000006013607220 */ /* 0x040fe40000400000 */
[----:B------:R-:W-:Y:S02]  /*57a0*/  FMUL R97, R19, R97 ;  /* 0x0000006113617220 */ /* 0x000fe40000400000 */
        /* <DEDUP_REMOVED lines=25> */
[----:B------:R-:W-:Y:S01]  /*5940*/  FMUL R111, R18, R111 ;  /* 0x0000006f126f7220 */ /* 0x000fe20000400000 */
[-C--:B0-----:R-:W-:Y:S08]  /*5950*/  HMMA.16816.F32 R36, R164, R144.reuse, R36 ;  /* 0x00000090a424723c */ /* 0x081ff00000001824 */
[----:B------:R-:W-:Y:S08]  /*5960*/  HMMA.16816.F32 R96, R156, R144, R96 ;  /* 0x000000909c60723c */ /* 0x000ff00000001860 */
[-C--:B------:R-:W-:Y:S08]  /*5970*/  HMMA.16816.F32 R40, R164, R146.reuse, R40 ;  /* 0x00000092a428723c */ /* 0x080ff00000001828 */
[----:B------:R-:W-:Y:S01]  /*5980*/  HMMA.16816.F32 R100, R156, R146, R100 ;  /* 0x000000929c64723c */ /* 0x000fe20000001864 */
[----:B------:R-:W0:Y:S07]  /*5990*/  LDSM.16.M88.4 R144, [R9+0x8600] ;  /* 0x008600000990783b */ /* 0x000e2e0000000200 */
[-C--:B--2---:R-:W-:Y:S08]  /*59a0*/  HMMA.16816.F32 R44, R164, R128.reuse, R44 ;  /* 0x00000080a42c723c */ /* 0x084ff0000000182c */
[----:B------:R-:W-:Y:S08]  /*59b0*/  HMMA.16816.F32 R104, R156, R128, R104 ;  /* 0x000000809c68723c */ /* 0x000ff00000001868 */
[-C--:B------:R-:W-:Y:S08]  /*59c0*/  HMMA.16816.F32 R48, R164, R130.reuse, R48 ;  /* 0x00000082a430723c */ /* 0x080ff00000001830 */
[----:B------:R-:W-:Y:S01]  /*59d0*/  HMMA.16816.F32 R108, R156, R130, R108 ;  /* 0x000000829c6c723c */ /* 0x000fe2000000186c */
[----:B------:R-:W2:Y:S01]  /*59e0*/  LDSM.16.M88.4 R128, [R9+0x8800] ;  /* 0x008800000980783b */ /* 0x000ea20000000200 */
[----:B------:R-:W-:-:S02]  /*59f0*/  FADD R3, R3, R6 ;  /* 0x0000000603037221 */ /* 0x000fc40000000000 */
[----:B------:R-:W-:Y:S02]  /*5a00*/  FADD R180, R181, R180 ;  /* 0x000000b4b5b47221 */ /* 0x000fe40000000000 */
[----:B------:R-:W-:Y:S02]  /*5a10*/  FADD R178, R179, R178 ;  /* 0x000000b2b3b27221 */ /* 0x000fe40000000000 */
[----:B------:R-:W-:Y:S02]  /*5a20*/  FADD R4, R4, R5 ;  /* 0x0000000504047221 */ /* 0x000fe40000000000 */
[----:B------:R-:W-:Y:S02]  /*5a30*/  FADD R3, R25, R3 ;  /* 0x0000000319037221 */ /* 0x000fe40000000000 */
[----:B------:R-:W-:Y:S02]  /*5a40*/  FADD R180, R177, R180 ;  /* 0x000000b4b1b47221 */ /* 0x000fe40000000000 */
[----:B------:R-:W-:-:S02]  /*5a50*/  FADD R178, R0, R178 ;  /* 0x000000b200b27221 */ /* 0x000fc40000000000 */
[----:B------:R-:W-:Y:S02]  /*5a60*/  FADD R4, R2, R4 ;  /* 0x0000000402047221 */ /* 0x000fe40000000000 */
[----:B------:R-:W-:Y:S02]  /*5a70*/  FADD R22, R22, R3 ;  /* 0x0000000316167221 */ /* 0x000fe40000000000 */
[----:B------:R-:W-:Y:S02]  /*5a80*/  FADD R176, R176, R180 ;  /* 0x000000b4b0b07221 */ /* 0x000fe40000000000 */
[----:B------:R-:W-:Y:S02]  /*5a90*/  FADD R24, R24, R178 ;  /* 0x000000b218187221 */ /* 0x000fe40000000000 */
[----:B------:R-:W-:Y:S01]  /*5aa0*/  FADD R23, R23, R4 ;  /* 0x0000000417177221 */ /* 0x000fe20000000000 */
[----:B------:R-:W3:Y:S04]  /*5ab0*/  SHFL.BFLY PT, R3, R22, 0x2, 0x1f ;  /* 0x0c401f0016037f89 */ /* 0x000ee800000e0000 */
[----:B------:R-:W4:Y:S04]  /*5ac0*/  SHFL.BFLY PT, R4, R176, 0x2, 0x1f ;  /* 0x0c401f00b0047f89 */ /* 0x000f2800000e0000 */
[----:B------:R-:W5:Y:S04]  /*5ad0*/  SHFL.BFLY PT, R0, R24, 0x2, 0x1f ;  /* 0x0c401f0018007f89 */ /* 0x000f6800000e0000 */
[----:B------:R-:W0:Y:S01]  /*5ae0*/  SHFL.BFLY PT, R2, R23, 0x2, 0x1f ;  /* 0x0c401f0017027f89 */ /* 0x000e2200000e0000 */
        /* <DEDUP_REMOVED lines=36> */
[----:B------:R-:W-:Y:S07]  /*5d30*/  LDSM.16.M88.4 R144, [R9+0x8e00] ;  /* 0x008e00000990783b */ /* 0x000fee0000000200 */
[-C--:B--2---:R-:W-:Y:S08]  /*5d40*/  HMMA.16816.F32 R60, R164, R128.reuse, R60 ;  /* 0x00000080a43c723c */ /* 0x084ff0000000183c */
[----:B------:R-:W-:Y:S08]  /*5d50*/  HMMA.16816.F32 R120, R156, R128, R120 ;  /* 0x000000809c78723c */ /* 0x000ff00000001878 */
[-C--:B------:R-:W-:Y:S08]  /*5d60*/  HMMA.16816.F32 R64, R164, R130.reuse, R64 ;  /* 0x00000082a440723c */ /* 0x080ff00000001840 */
[----:B------:R-:W-:Y:S01]  /*5d70*/  HMMA.16816.F32 R124, R156, R130, R124 ;  /* 0x000000829c7c723c */ /* 0x000fe2000000187c */
[----:B------:R-:W-:Y:S01]  /*5d80*/  LDSM.16.M88.4 R128, [R9+0x8c00] ;  /* 0x008c00000980783b */ /* 0x000fe20000000200 */
[----:B---3--:R-:W-:-:S02]  /*5d90*/  FADD R3, R22, R3 ;  /* 0x0000000316037221 */ /* 0x008fc40000000000 */
[----:B----4-:R-:W-:Y:S02]  /*5da0*/  FADD R176, R176, R4 ;  /* 0x00000004b0b07221 */ /* 0x010fe40000000000 */
[----:B-----5:R-:W-:Y:S02]  /*5db0*/  FADD R0, R24, R0 ;  /* 0x0000000018007221 */ /* 0x020fe40000000000 */
[----:B------:R-:W-:Y:S01]  /*5dc0*/  FADD R2, R23, R2 ;  /* 0x0000000217027221 */ /* 0x000fe20000000000 */
[----:B------:R-:W0:Y:S01]  /*5dd0*/  SHFL.BFLY PT, R22, R3, 0x1, 0x1f ;  /* 0x0c201f0003167f89 */ /* 0x000e2200000e0000 */
[----:B------:R-:W-:Y:S01]  /*5de0*/  UIADD3 UR4, UP0, UR4, 0x10, URZ ;  /* 0x0000001004047890 */ /* 0x000fe2000ff1e03f */
[----:B-1----:R-:W-:Y:S02]  /*5df0*/  SHF.L.U32 R201, R201, 0x7, RZ ;  /* 0x00000007c9c97819 */ /* 0x002fe400000006ff */
[----:B------:R-:W1:Y:S01]  /*5e00*/  SHFL.BFLY PT, R4, R176, 0x1, 0x1f ;  /* 0x0c201f00b0047f89 */ /* 0x000e6200000e0000 */
[----:B------:R-:W-:-:S03]  /*5e10*/  UIADD3.X UR5, URZ, UR5, URZ, UP0, !UPT ;  /* 0x000000053f057290 */ /* 0x000fc600087fe43f */
[----:B------:R-:W2:Y:S04]  /*5e20*/  SHFL.BFLY PT, R5, R0, 0x1, 0x1f ;  /* 0x0c201f0000057f89 */ /* 0x000ea800000e0000 */
[----:B------:R-:W3:Y:S01]  /*5e30*/  SHFL.BFLY PT, R6, R2, 0x1, 0x1f ;  /* 0x0c201f0002067f89 */ /* 0x000ee200000e0000 */
[----:B------:R-:W-:Y:S02]  /*5e40*/  IADD3 R201, R201, 0x80, RZ ;  /* 0x00000080c9c97810 */ /* 0x000fe40007ffe0ff */
[----:B------:R-:W-:Y:S02]  /*5e50*/  MOV R24, UR5 ;  /* 0x0000000500187c02 */ /* 0x000fe40008000f00 */
[----:B------:R-:W-:-:S04]  /*5e60*/  ISETP.LE.U32.AND P0, PT, R201, UR4, PT ;  /* 0x00000004c9007c0c */ /* 0x000fc8000bf03070 */
[----:B------:R-:W-:Y:S01]  /*5e70*/  ISETP.GE.U32.AND.EX P0, PT, R24, RZ, PT, P0 ;  /* 0x000000ff1800720c */ /* 0x000fe20003f06100 */
[C---:B------:R-:W-:Y:S02]  /*5e80*/  FMUL R68, R21.reuse, R68 ;  /* 0x0000004415447220 */ /* 0x040fe40000400000 */
[C---:B------:R-:W-:Y:S02]  /*5e90*/  FMUL R69, R21.reuse, R69 ;  /* 0x0000004515457220 */ /* 0x040fe40000400000 */
[C---:B------:R-:W-:Y:S02]  /*5ea0*/  FMUL R72, R21.reuse, R72 ;  /* 0x0000004815487220 */ /* 0x040fe40000400000 */
[----:B------:R-:W-:Y:S02]  /*5eb0*/  FMUL R73, R21, R73 ;  /* 0x0000004915497220 */ /* 0x000fe40000400000 */
[C---:B------:R-:W-:Y:S02]  /*5ec0*/  FMUL R70, R20.reuse, R70 ;  /* 0x0000004614467220 */ /* 0x040fe40000400000 */
[----:B------:R-:W-:-:S02]  /*5ed0*/  FMUL R71, R20, R71 ;  /* 0x0000004714477220 */ /* 0x000fc40000400000 */
        /* <DEDUP_REMOVED lines=41> */
[----:B------:R-:W-:Y:S01]  /*6170*/  FMUL R151, R18, R151 ;  /* 0x0000009712977220 */ /* 0x000fe20000400000 */
[----:B------:R-:W-:Y:S01]  /*6180*/  MOV R23, 0x10 ;  /* 0x0000001000177802 */ /* 0x000fe20000000f00 */
[----:B0-----:R-:W-:Y:S01]  /*6190*/  FADD R22, R3, R22 ;  /* 0x0000001603167221 */ /* 0x001fe20000000000 */
[----:B------:R-:W-:Y:S01]  /*61a0*/  HMMA.16816.F32 R68, R164, R160, R68 ;  /* 0x000000a0a444723c */ /* 0x000fe20000001844 */
[----:B-1----:R-:W-:-:S02]  /*61b0*/  FADD R4, R176, R4 ;  /* 0x00000004b0047221 */ /* 0x002fc40000000000 */
[----:B--2---:R-:W-:Y:S02]  /*61c0*/  FADD R5, R0, R5 ;  /* 0x0000000500057221 */ /* 0x004fe40000000000 */
[----:B---3--:R-:W-:-:S03]  /*61d0*/  FADD R6, R2, R6 ;  /* 0x0000000602067221 */ /* 0x008fc60000000000 */
[----:B------:R-:W-:Y:S01]  /*61e0*/  HMMA.16816.F32 R72, R164, R162, R72 ;  /* 0x000000a2a448723c */ /* 0x000fe20000001848 */
[----:B------:R-:W-:Y:S01]  /*61f0*/  FFMA R183, R18, R183, R22 ;  /* 0x000000b712b77223 */ /* 0x000fe20000000016 */
[----:B------:R-:W-:Y:S01]  /*6200*/  MOV R0, R10 ;  /* 0x0000000a00007202 */ /* 0x000fe20000000f00 */
[C---:B------:R-:W-:Y:S01]  /*6210*/  IMAD R11, R23.reuse, c[0x0][0x1b4], R11 ;  /* 0x00006d00170b7a24 */ /* 0x040fe200078e020b */
[----:B------:R-:W-:Y:S01]  /*6220*/  MOV R2, R13 ;  /* 0x0000000d00027202 */ /* 0x000fe20000000f00 */
[----:B------:R-:W-:-:S03]  /*6230*/  IMAD R12, R23, c[0x0][0x1a4], R12 ;  /* 0x00006900170c7a24 */ /* 0x000fc600078e020c */
[----:B------:R-:W-:Y:S01]  /*6240*/  HMMA.16816.F32 R168, R164, R128, R168 ;  /* 0x00000080a4a8723c */ /* 0x000fe200000018a8 */
[----:B------:R-:W-:Y:S01]  /*6250*/  FFMA R186, R21, R186, R4 ;  /* 0x000000ba15ba7223 */ /* 0x000fe20000000004 */
[----:B------:R-:W-:Y:S01]  /*6260*/  MOV R3, R14 ;  /* 0x0000000e00037202 */ /* 0x000fe20000000f00 */
[----:B------:R-:W-:Y:S01]  /*6270*/  FFMA R185, R20, R185, R5 ;  /* 0x000000b914b97223 */ /* 0x000fe20000000005 */
[----:B------:R-:W-:Y:S01]  /*6280*/  MOV R18, R15 ;  /* 0x0000000f00127202 */ /* 0x000fe20000000f00 */
[----:B------:R-:W-:-:S03]  /*6290*/  FFMA R184, R19, R184, R6 ;  /* 0x000000b813b87223 */ /* 0x000fc60000000006 */
[C---:B------:R-:W-:Y:S08]  /*62a0*/  HMMA.16816.F32 R172, R164.reuse, R130, R172 ;  /* 0x00000082a4ac723c */ /* 0x040ff000000018ac */
[C---:B------:R-:W-:Y:S08]  /*62b0*/  HMMA.16816.F32 R76, R164.reuse, R144, R76 ;  /* 0x00000090a44c723c */ /* 0x040ff0000000184c */
[----:B------:R-:W-:Y:S08]  /*62c0*/  HMMA.16816.F32 R80, R164, R146, R80 ;  /* 0x00000092a450723c */ /* 0x000ff00000001850 */
[C---:B------:R-:W-:Y:S08]  /*62d0*/  HMMA.16816.F32 R84, R156.reuse, R160, R84 ;  /* 0x000000a09c54723c */ /* 0x040ff00000001854 */
[C---:B------:R-:W-:Y:S08]  /*62e0*/  HMMA.16816.F32 R136, R156.reuse, R162, R136 ;  /* 0x000000a29c88723c */ /* 0x040ff00000001888 */
[C---:B------:R-:W-:Y:S08]  /*62f0*/  HMMA.16816.F32 R152, R156.reuse, R128, R152 ;  /* 0x000000809c98723c */ /* 0x040ff00000001898 */
[C---:B------:R-:W-:Y:S08]  /*6300*/  HMMA.16816.F32 R132, R156.reuse, R130, R132 ;  /* 0x000000829c84723c */ /* 0x040ff00000001884 */
[C---:B------:R-:W-:Y:S08]  /*6310*/  HMMA.16816.F32 R140, R156.reuse, R144, R140 ;  /* 0x000000909c8c723c */ /* 0x040ff0000000188c */
[----:B------:R-:W-:Y:S01]  /*6320*/  HMMA.16816.F32 R148, R156, R146, R148 ;  /* 0x000000929c94723c */ /* 0x000fe20000001894 */
[----:B------:R-:W-:Y:S01]  /*6330*/  @P0 CALL.REL.NOINC `(.L_x_0) ;  /* 0x0000001000000944 */ /* 0x000fe20003c00000 */
[----:B------:R-:W-:Y:S06]  /*6340*/  BRA `(.L_x_1) ;  /* 0xffffdd1000007947 */ /* 0x000fec000383ffff */
.L_x_0:
[----:B------:R-:W0:Y:S01]  /*6350*/  S2R R232, SR_CTAID.X ;  /* 0x0000000000e87919 */ /* 0x000e220000002500 */
[----:B------:R-:W-:-:S02]  /*6360*/  MOV R19, R75 ;  /* 0x0000004b00137202 */ /* 0x000fc40000000f00 */
[----:B------:R-:W-:Y:S01]  /*6370*/  MOV R21, R79 ;  /* 0x0000004f00157202 */ /* 0x000fe20000000f00 */
[----:B------:R-:W1:Y:S01]  /*6380*/  S2R R236, SR_TID.X ;  /* 0x0000000000ec7919 */ /* 0x000e620000002100 */
[----:B------:R-:W-:Y:S02]  /*6390*/  MOV R12, R71 ;  /* 0x00000047000c7202 */ /* 0x000fe40000000f00 */
[----:B------:R-:W-:Y:S01]  /*63a0*/  MOV R20, R78 ;  /* 0x0000004e00147202 */ /* 0x000fe20000000f00 */
[----:B------:R-:W2:Y:S01]  /*63b0*/  S2R R234, SR_CTAID.Y ;  /* 0x0000000000ea7919 */ /* 0x000ea20000002600 */
[----:B------:R-:W-:Y:S02]  /*63c0*/  MOV R3, R90 ;  /* 0x0000005a00037202 */ /* 0x000fe40000000f00 */
[----:B------:R-:W-:Y:S01]  /*63d0*/  MOV R90, R101 ;  /* 0x00000065005a7202 */ /* 0x000fe20000000f00 */
[----:B------:R-:W3:Y:S01]  /*63e0*/  S2R R0, SR_TID.X ;  /* 0x0000000000007919 */ /* 0x000ee20000002100 */
[----:B------:R-:W-:-:S02]  /*63f0*/  MOV R71, R103 ;  /* 0x0000006700477202 */ /* 0x000fc40000000f00 */
[----:B------:R-:W-:Y:S01]  /*6400*/  MOV R103, R126 ;  /* 0x0000007e00677202 */ /* 0x000fe20000000f00 */
[----:B------:R-:W4:Y:S01]  /*6410*/  S2R R144, SR_TID.X ;  /* 0x0000000000907919 */ /* 0x000f220000002100 */
[----:B------:R-:W-:Y:S02]  /*6420*/  MOV R101, R127 ;  /* 0x0000007f00657202 */ /* 0x000fe40000000f00 */
[----:B------:R-:W-:Y:S01]  /*6430*/  MOV R7, R77 ;  /* 0x0000004d00077202 */ /* 0x000fe20000000f00 */
[----:B------:R-:W-:Y:S01]  /*6440*/  BAR.SYNC.DEFER_BLOCKING 0x0 ;  /* 0x0000000000007b1d */ /* 0x000fe20000010000 */
[----:B------:R-:W-:Y:S02]  /*6450*/  MOV R77, R110 ;  /* 0x0000006e004d7202 */ /* 0x000fe40000000f00 */
[----:B------:R-:W-:Y:S01]  /*6460*/  MOV R110, R114 ;  /* 0x00000072006e7202 */ /* 0x000fe20000000f00 */
[----:B------:R-:W-:Y:S01]  /*6470*/  FMUL R114, R185, 8388608 ;  /* 0x4b000000b9727820 */ /* 0x000fe20000400000 */
[----:B0-----:R-:W-:-:S02]  /*6480*/  SHF.L.U32 R232, R232, 0x7, RZ ;  /* 0x00000007e8e87819 */ /* 0x001fc400000006ff */
[----:B------:R-:W-:Y:S02]  /*6490*/  FSETP.GEU.AND P2, PT, R185, 1.175494350822287508e-38, PT ;  /* 0x00800000b900780b */ /* 0x000fe40003f4e000 */
[----:B-1----:R-:W-:Y:S02]  /*64a0*/  LOP3.LUT R232, R232, 0x7f, R236, 0xf8, !PT ;  /* 0x0000007fe8e87812 */ /* 0x002fe400078ef8ec */
[----:B------:R-:W-:Y:S01]  /*64b0*/  SHF.L.U32 R78, R236, 0xa, RZ ;  /* 0x0000000aec4e7819 */ /* 0x000fe200000006ff */
[----:B--2---:R-:W-:Y:S01]  /*64c0*/  IMAD R75, R234, c[0x0][0x1c0], RZ ;  /* 0x00007000ea4b7a24 */ /* 0x004fe200078e02ff */
[----:B------:R-:W-:Y:S01]  /*64d0*/  MOV R18, R74 ;  /* 0x0000004a00127202 */ /* 0x000fe20000000f00 */
[----:B------:R-:W-:Y:S01]  /*64e0*/  IMAD R79, R232, c[0x0][0x1c4], RZ ;  /* 0x00007100e84f7a24 */ /* 0x000fe200078e02ff */
[----:B------:R-:W-:Y:S01]  /*64f0*/  LOP3.LUT R231, R78, 0x1800, RZ, 0xc0, !PT ;  /* 0x000018004ee77812 */ /* 0x000fe200078ec0ff */
[----:B------:R-:W-:Y:S01]  /*6500*/  IMAD.HI R78, R75, 0x2, RZ ;  /* 0x000000024b4e7827 */ /* 0x000fe200078e02ff */
[----:B---3--:R-:W-:-:S02]  /*6510*/  LOP3.LUT R2, R0, 0x1c, RZ, 0xc0, !PT ;  /* 0x0000001c00027812 */ /* 0x008fc400078ec0ff */
[----:B------:R-:W-:Y:S02]  /*6520*/  LOP3.LUT R0, R0, 0x60, RZ, 0xc0, !PT ;  /* 0x0000006000007812 */ /* 0x000fe400078ec0ff */
[----:B------:R-:W-:Y:S02]  /*6530*/  SHF.L.U32 R126, R75, 0x1, RZ ;  /* 0x000000014b7e7819 */ /* 0x000fe400000006ff */
[C---:B------:R-:W-:Y:S01]  /*6540*/  SHF.L.U32 R127, R79.reuse, 0x1, RZ ;  /* 0x000000014f7f7819 */ /* 0x040fe200000006ff */
[----:B------:R-:W-:Y:S01]  /*6550*/  IMAD.HI R79, R79, 0x2, RZ ;  /* 0x000000024f4f7827 */ /* 0x000fe200078e02ff */
[----:B------:R-:W-:Y:S02]  /*6560*/  LEA R0, R0, R2, 0x1 ;  /* 0x0000000200007211 */ /* 0x000fe400078e08ff */
[----:B------:R-:W0:Y:S01]  /*6570*/  S2R R2, SR_TID.X ;  /* 0x0000000000027919 */ /* 0x000e220000002100 */
[----:B------:R-:W-:Y:S02]  /*6580*/  IADD3 R126, P0, P5, R127, c[0x0][0x178], R126 ;  /* 0x00005e007f7e7a10 */ /* 0x000fe40007d1e07e */
[----:B------:R-:W-:-:S02]  /*6590*/  MOV R74, R106 ;  /* 0x0000006a004a7202 */ /* 0x000fc40000000f00 */
[----:B------:R-:W-:Y:S02]  /*65a0*/  IADD3.X R127, R79, c[0x0][0x17c], R78, P0, P5 ;  /* 0x00005f004f7f7a10 */ /* 0x000fe400007ea44e */
[C---:B------:R-:W-:Y:S02]  /*65b0*/  FSETP.GT.AND P0, PT, |R183|.reuse, 8.50705917302346158658e+37, PT ;  /* 0x7e800000b700780b */ /* 0x040fe40003f04200 */
[----:B------:R-:W-:Y:S02]  /*65c0*/  MOV R106, R120 ;  /* 0x00000078006a7202 */ /* 0x000fe40000000f00 */
[----:B------:R-:W-:Y:S02]  /*65d0*/  FSEL R114, R114, R185, !P2 ;  /* 0x000000b972727208 */ /* 0x000fe40005000000 */
[----:B------:R-:W-:Y:S02]  /*65e0*/  FSEL R120, RZ, -23, P2 ;  /* 0xc1b80000ff787808 */ /* 0x000fe40001000000 */
[----:B------:R-:W-:-:S02]  /*65f0*/  FSETP.GEU.AND P2, PT, |R183|, 1.175494350822287508e-38, PT ;  /* 0x00800000b700780b */ /* 0x000fc40003f4e200 */
[----:B------:R-:W-:Y:S02]  /*6600*/  MOV R6, R76 ;  /* 0x0000004c00067202 */ /* 0x000fe40000000f00 */
[----:B------:R-:W-:Y:S01]  /*6610*/  MOV R147, R95 ;  /* 0x0000005f00937202 */ /* 0x000fe20000000f00 */
[----:B------:R-:W-:Y:S01]  /*6620*/  @P0 FMUL R151, R151, 0.25 ;  /* 0x3e80000097970820 */ /* 0x000fe20000400000 */
[----:B------:R-:W-:Y:S01]  /*6630*/  MOV R130, R117 ;  /* 0x0000007500827202 */ /* 0x000fe20000000f00 */
[----:B------:R-:W-:Y:S01]  /*6640*/  FMUL R117, R183, 8388608 ;  /* 0x4b000000b7757820 */ /* 0x000fe20000400000 */
[----:B------:R-:W-:Y:S01]  /*6650*/  MOV R11, R70 ;  /* 0x00000046000b7202 */ /* 0x000fe20000000f00 */
[----:B------:R-:W-:Y:S01]  /*6660*/  @P0 FMUL R143, R143, 0.25 ;  /* 0x3e8000008f8f0820 */ /* 0x000fe20000400000 */
        /* <DEDUP_REMOVED lines=28> */
[----:B------:R-:W-:Y:S01]  /*6830*/  FSETP.GEU.AND P4, PT, R183, 1.175494350822287508e-38, PT ;  /* 0x00800000b700780b */ /* 0x000fe20003f8e000 */
[----:B------:R-:W-:Y:S01]  /*6840*/  @P0 FMUL R87, R87, 0.25 ;  /* 0x3e80000057570820 */ /* 0x000fe20000400000 */
[----:B------:R-:W-:Y:S01]  /*6850*/  FSETP.GEU.AND P1, PT, R186, 1.175494350822287508e-38, PT ;  /* 0x00800000ba00780b */ /* 0x000fe20003f2e000 */
[----:B------:R-:W-:Y:S01]  /*6860*/  @P0 FMUL R83, R83, 0.25 ;  /* 0x3e80000053530820 */ /* 0x000fe20000400000 */
[----:B------:R-:W-:Y:S01]  /*6870*/  FSEL R117, R117, R183, !P4 ;  /* 0x000000b775757208 */ /* 0x000fe20006000000 */
[----:B------:R-:W-:Y:S01]  /*6880*/  @P0 FMUL R105, R105, 0.25 ;  /* 0x3e80000069690820 */ /* 0x000fe20000400000 */
[----:B------:R-:W-:Y:S01]  /*6890*/  FSEL R113, R113, R186, !P1 ;  /* 0x000000ba71717208 */ /* 0x000fe20004800000 */
[----:B------:R-:W-:Y:S01]  /*68a0*/  @P0 FMUL R115, R115, 0.25 ;  /* 0x3e80000073730820 */ /* 0x000fe20000400000 */
[----:B------:R-:W-:Y:S01]  /*68b0*/  FSEL R227, RZ, -23, P1 ;  /* 0xc1b80000ffe37808 */ /* 0x000fe20000800000 */
[----:B------:R-:W-:Y:S01]  /*68c0*/  @P0 FMUL R110, R110, 0.25 ;  /* 0x3e8000006e6e0820 */ /* 0x000fe20000400000 */
[----:B------:R-:W-:Y:S01]  /*68d0*/  FSETP.GT.AND P1, PT, |R184|, 8.50705917302346158658e+37, PT ;  /* 0x7e800000b800780b */ /* 0x000fe20003f24200 */
[----:B------:R-:W-:Y:S01]  /*68e0*/  @P0 FMUL R111, R111, 0.25 ;  /* 0x3e8000006f6f0820 */ /* 0x000fe20000400000 */
[----:B0-----:R-:W-:Y:S01]  /*68f0*/  LOP3.LUT R8, R2, 0x3, RZ, 0xc0, !PT ;  /* 0x0000000302087812 */ /* 0x001fe200078ec0ff */
        /* <DEDUP_REMOVED lines=23> */
[----:B------:R-:W-:Y:S01]  /*6a70*/  FSETP.GT.AND P0, PT, |R185|, 8.50705917302346158658e+37, PT ;  /* 0x7e800000b900780b */ /* 0x000fe20003f04200 */
[----:B------:R-:W-:Y:S01]  /*6a80*/  @!P2 FMUL R151, R151, 16777216 ;  /* 0x4b8000009797a820 */ /* 0x000fe20000400000 */
[----:B------:R-:W-:Y:S01]  /*6a90*/  MOV R96, R141 ;  /* 0x0000008d00607202 */ /* 0x000fe20000000f00 */
[----:B------:R-:W-:Y:S01]  /*6aa0*/  @!P2 FMUL R83, R83, 16777216 ;  /* 0x4b8000005353a820 */ /* 0x000fe20000400000 */
[----:B------:R-:W-:Y:S01]  /*6ab0*/  MOV R86, R148 ;  /* 0x0000009400567202 */ /* 0x000fe20000000f00 */
[----:B------:R-:W-:Y:S01]  /*6ac0*/  @!P2 FMUL R143, R143, 16777216 ;  /* 0x4b8000008f8fa820 */ /* 0x000fe20000400000 */
[----:B------:R-:W-:Y:S01]  /*6ad0*/  MOV R82, R149 ;  /* 0x0000009500527202 */ /* 0x000fe20000000f00 */
[----:B------:R-:W-:Y:S01]  /*6ae0*/  @!P2 FMUL R87, R87, 16777216 ;  /* 0x4b8000005757a820 */ /* 0x000fe20000400000 */
[----:B------:R-:W-:Y:S01]  /*6af0*/  FSETP.GEU.AND P3, PT, R184, 1.175494350822287508e-38, PT ;  /* 0x00800000b800780b */ /* 0x000fe20003f6e000 */
[----:B------:R-:W-:Y:S01]  /*6b00*/  @!P2 FMUL R135, R135, 16777216 ;  /* 0x4b8000008787a820 */ /* 0x000fe20000400000 */
[----:B------:R-:W-:Y:S01]  /*6b10*/  SHF.L.U32 R2, R236, 0x8, RZ ;  /* 0x00000008ec027819 */ /* 0x000fe200000006ff */
[----:B------:R-:W-:Y:S01]  /*6b20*/  @!P2 FMUL R134, R134, 16777216 ;  /* 0x4b8000008686a820 */ /* 0x000fe20000400000 */
[----:B------:R-:W-:Y:S01]  /*6b30*/  SHF.L.U32 R8, R8, 0x5, RZ ;  /* 0x0000000508087819 */ /* 0x000fe200000006ff */
[----:B------:R-:W-:Y:S01]  /*6b40*/  @!P2 FMUL R155, R155, 16777216 ;  /* 0x4b8000009b9ba820 */ /* 0x000fe20000400000 */
[----:B------:R-:W-:Y:S01]  /*6b50*/  IADD3 R141, R114, -0x3f3504f3, RZ ;  /* 0xc0cafb0d728d7810 */ /* 0x000fe20007ffe0ff */
[----:B------:R-:W-:Y:S01]  /*6b60*/  @!P2 FMUL R154, R154, 16777216 ;  /* 0x4b8000009a9aa820 */ /* 0x000fe20000400000 */
[----:B------:R-:W-:Y:S01]  /*6b70*/  MOV R5, R73 ;  /* 0x0000004900057202 */ /* 0x000fe20000000f00 */
[----:B------:R-:W-:Y:S01]  /*6b80*/  @!P2 FMUL R139, R139, 16777216 ;  /* 0x4b8000008b8ba820 */ /* 0x000fe20000400000 */
[----:B------:R-:W-:Y:S01]  /*6b90*/  SHF.L.U32 R73, R0, 0x2, RZ ;  /* 0x0000000200497819 */ /* 0x000fe200000006ff */
[----:B------:R-:W-:Y:S01]  /*6ba0*/  @!P2 FMUL R138, R138, 16777216 ;  /* 0x4b8000008a8aa820 */ /* 0x000fe20000400000 */
[----:B------:R-:W-:Y:S01]  /*6bb0*/  LOP3.LUT R2, R8, 0x1800, R2, 0xf8, !PT ;  /* 0x0000180008027812 */ /* 0x000fe200078ef802 */
[----:B------:R-:W-:Y:S01]  /*6bc0*/  @!P2 FMUL R95, R95, 16777216 ;  /* 0x4b8000005f5fa820 */ /* 0x000fe20000400000 */
[----:B------:R-:W-:Y:S01]  /*6bd0*/  LOP3.LUT R141, R141, 0xff800000, RZ, 0xc0, !PT ;  /* 0xff8000008d8d7812 */ /* 0x000fe200078ec0ff */
[----:B------:R-:W-:Y:S01]  /*6be0*/  @!P2 FMUL R99, R99, 16777216 ;  /* 0x4b8000006363a820 */ /* 0x000fe20000400000 */
[----:B------:R-:W-:Y:S01]  /*6bf0*/  LOP3.LUT R2, R2, R73, RZ, 0x3c, !PT ;  /* 0x0000004902027212 */ /* 0x000fe200078e3cff */
[----:B------:R-:W-:Y:S01]  /*6c00*/  @!P2 FMUL R101, R101, 16777216 ;  /* 0x4b8000006565a820 */ /* 0x000fe20000400000 */
[----:B------:R0:W1:Y:S01]  /*6c10*/  I2F R73, R141 ;  /* 0x0000008d00497306 */ /* 0x0000620000201400 */
[----:B------:R-:W-:Y:S01]  /*6c20*/  @!P2 FMUL R103, R103, 16777216 ;  /* 0x4b8000006767a820 */ /* 0x000fe20000400000 */
[----:B------:R-:W-:Y:S01]  /*6c30*/  IADD3 R142, R113, -0x3f3504f3, RZ ;  /* 0xc0cafb0d718e7810 */ /* 0x000fe20007ffe0ff */
[----:B------:R-:W-:Y:S01]  /*6c40*/  @!P2 FMUL R183, R183, 16777216 ;  /* 0x4b800000b7b7a820 */ /* 0x000fe20000400000 */
[----:B------:R-:W-:Y:S01]  /*6c50*/  IADD3 R128, R117, -0x3f3504f3, RZ ;  /* 0xc0cafb0d75807810 */ /* 0x000fe20007ffe0ff */
[----:B------:R-:W-:Y:S01]  /*6c60*/  @!P2 FMUL R123, R123, 16777216 ;  /* 0x4b8000007b7ba820 */ /* 0x000fe20000400000 */
[----:B------:R-:W-:Y:S01]  /*6c70*/  LOP3.LUT R142, R142, 0xff800000, RZ, 0xc0, !PT ;  /* 0xff8000008e8e7812 */ /* 0x000fe200078ec0ff */
[----:B------:R-:W-:Y:S01]  /*6c80*/  @!P2 FMUL R122, R122, 16777216 ;  /* 0x4b8000007a7aa820 */ /* 0x000fe20000400000 */
[----:B------:R-:W2:Y:S01]  /*6c90*/  MUFU.RCP R150, R183 ;  /* 0x000000b700967308 */ /* 0x000ea20000001000 */
[----:B------:R-:W-:Y:S01]  /*6ca0*/  @!P2 FMUL R107, R107, 16777216 ;  /* 0x4b8000006b6ba820 */ /* 0x000fe20000400000 */
[----:B------:R-:W-:Y:S01]  /*6cb0*/  LOP3.LUT R128, R128, 0xff800000, RZ, 0xc0, !PT ;  /* 0xff80000080807812 */ /* 0x000fe200078ec0ff */
[----:B------:R-:W-:Y:S01]  /*6cc0*/  @!P2 FMUL R105, R105, 16777216 ;  /* 0x4b8000006969a820 */ /* 0x000fe20000400000 */
[----:B------:R-:W-:Y:S01]  /*6cd0*/  MOV R4, R72 ;  /* 0x0000004800047202 */ /* 0x000fe20000000f00 */
[----:B------:R-:W-:Y:S01]  /*6ce0*/  @!P2 FMUL R115, R115, 16777216 ;  /* 0x4b8000007373a820 */ /* 0x000fe20000400000 */
[----:B------:R-:W-:Y:S01]  /*6cf0*/  MOV R16, R80 ;  /* 0x0000005000107202 */ /* 0x000fe20000000f00 */
[----:B------:R-:W-:Y:S01]  /*6d00*/  @!P2 FMUL R110, R110, 16777216 ;  /* 0x4b8000006e6ea820 */ /* 0x000fe20000400000 */
[----:B------:R3:W5:Y:S01]  /*6d10*/  I2F R8, R142 ;  /* 0x0000008e00087306 */ /* 0x0007620000201400 */
[----:B------:R-:W-:Y:S01]  /*6d20*/  @!P2 FMUL R111, R111, 16777216 ;  /* 0x4b8000006f6fa820 */ /* 0x000fe20000400000 */
[----:B------:R-:W-:Y:S01]  /*6d30*/  SHF.L.U32 R80, R236, 0x3, RZ ;  /* 0x00000003ec507819 */ /* 0x000fe200000006ff */
[----:B------:R-:W-:Y:S01]  /*6d40*/  @!P2 FMUL R77, R77, 16777216 ;  /* 0x4b8000004d4da820 */ /* 0x000fe20000400000 */
[----:B------:R-:W-:Y:S01]  /*6d50*/  MOV R17, R81 ;  /* 0x0000005100117202 */ /* 0x000fe20000000f00 */
[----:B------:R-:W-:Y:S01]  /*6d60*/  @!P2 FMUL R76, R76, 16777216 ;  /* 0x4b8000004c4ca820 */ /* 0x000fe20000400000 */
[----:B------:R-:W-:Y:S01]  /*6d70*/  LOP3.LUT R0, R236, 0x70, RZ, 0xc0, !PT ;  /* 0x00000070ec007812 */ /* 0x000fe200078ec0ff */
[----:B------:R-:W-:Y:S01]  /*6d80*/  @!P2 FMUL R74, R74, 16777216 ;  /* 0x4b8000004a4aa820 */ /* 0x000fe20000400000 */
[----:B------:R0:W-:Y:S01]  /*6d90*/  I2F R75, R128 ;  /* 0x00000080004b7306 */ /* 0x0001e20000201400 */
[----:B------:R-:W-:Y:S01]  /*6da0*/  @!P2 FMUL R71, R71, 16777216 ;  /* 0x4b8000004747a820 */ /* 0x000fe20000400000 */
[----:B------:R-:W-:Y:S01]  /*6db0*/  LOP3.LUT R81, R80, 0x38, RZ, 0xc0, !PT ;  /* 0x0000003850517812 */ /* 0x000fe200078ec0ff */
[----:B------:R-:W-:Y:S01]  /*6dc0*/  @!P2 FMUL R102, R102, 16777216 ;  /* 0x4b8000006666a820 */ /* 0x000fe20000400000 */
[----:B------:R-:W-:Y:S01]  /*6dd0*/  FSEL R119, RZ, -23, P3 ;  /* 0xc1b80000ff777808 */ /* 0x000fe20001800000 */
[----:B------:R-:W-:Y:S01]  /*6de0*/  @!P2 FMUL R145, R145, 16777216 ;  /* 0x4b8000009191a820 */ /* 0x000fe20000400000 */
[----:B------:R-:W-:Y:S01]  /*6df0*/  SHF.R.U32.HI R80, RZ, 0x1, R236 ;  /* 0x00000001ff507819 */ /* 0x000fe200000116ec */
[----:B------:R-:W-:Y:S01]  /*6e00*/  @!P2 FMUL R146, R146, 16777216 ;  /* 0x4b8000009292a820 */ /* 0x000fe20000400000 */
[----:B------:R-:W-:Y:S01]  /*6e10*/  FSEL R226, RZ, -23, P4 ;  /* 0xc1b80000ffe27808 */ /* 0x000fe20002000000 */
[----:B------:R-:W-:Y:S01]  /*6e20*/  @!P2 FMUL R147, R147, 16777216 ;  /* 0x4b8000009393a820 */ /* 0x000fe20000400000 */
[----:B----4-:R-:W-:Y:S01]  /*6e30*/  LOP3.LUT R84, R144, 0x7f, RZ, 0xc0, !PT ;  /* 0x0000007f90547812 */ /* 0x010fe200078ec0ff */
[----:B------:R-:W-:Y:S01]  /*6e40*/  @!P2 FMUL R70, R70, 16777216 ;  /* 0x4b8000004646a820 */ /* 0x000fe20000400000 */
[----:B------:R-:W-:Y:S01]  /*6e50*/  LEA R81, R0, R81, 0x2 ;  /* 0x0000005100517211 */ /* 0x000fe200078e10ff */
[----:B------:R-:W-:Y:S01]  /*6e60*/  @!P2 FMUL R9, R9, 16777216 ;  /* 0x4b8000000909a820 */ /* 0x000fe20000400000 */
[----:B------:R-:W-:Y:S01]  /*6e70*/  LOP3.LUT R0, R80, 0x4, RZ, 0xc0, !PT ;  /* 0x0000000450007812 */ /* 0x000fe200078ec0ff */
[----:B------:R-:W-:Y:S01]  /*6e80*/  @!P2 FMUL R3, R3, 16777216 ;  /* 0x4b8000000303a820 */ /* 0x000fe20000400000 */
[C---:B------:R-:W-:Y:S01]  /*6e90*/  FSETP.GEU.AND P2, PT, |R184|.reuse, 1.175494350822287508e-38, PT ;  /* 0x00800000b800780b */ /* 0x040fe20003f4e200 */
[----:B------:R-:W-:Y:S01]  /*6ea0*/  FMUL R118, R184, 8388608 ;  /* 0x4b000000b8767820 */ /* 0x000fe20000400000 */
[----:B------:R-:W-:Y:S01]  /*6eb0*/  LEA R231, R84, R231, 0x4 ;  /* 0x000000e754e77211 */ /* 0x000fe200078e20ff */
[----:B------:R-:W-:Y:S01]  /*6ec0*/  @P1 FMUL R82, R82, 0.25 ;  /* 0x3e80000052521820 */ /* 0x000fe20000400000 */
[----:B------:R-:W-:Y:S01]  /*6ed0*/  IADD3 R0, R0, R81, RZ ;  /* 0x0000005100007210 */ /* 0x000fe20007ffe0ff */
[----:B------:R-:W-:Y:S01]  /*6ee0*/  @P1 FMUL R86, R86, 0.25 ;  /* 0x3e80000056561820 */ /* 0x000fe20000400000 */
[----:B------:R-:W-:Y:S01]  /*6ef0*/  FSEL R118, R118, R184, !P3 ;  /* 0x000000b876767208 */ /* 0x000fe20005800000 */
[----:B------:R-:W-:Y:S01]  /*6f00*/  @P1 FMUL R96, R96, 0.25 ;  /* 0x3e80000060601820 */ /* 0x000fe20000400000 */
[----:B0-----:R-:W-:Y:S01]  /*6f10*/  IADD3 R141, R114, -R141, RZ ;  /* 0x8000008d728d7210 */ /* 0x001fe20007ffe0ff */
[----:B------:R-:W-:Y:S01]  /*6f20*/  @P1 FMUL R140, R140, 0.25 ;  /* 0x3e8000008c8c1820 */ /* 0x000fe20000400000 */
[----:B------:R-:W-:Y:S01]  /*6f30*/  IADD3 R129, R118, -0x3f3504f3, RZ ;  /* 0xc0cafb0d76817810 */ /* 0x000fe20007ffe0ff */
[----:B------:R-:W-:Y:S01]  /*6f40*/  @P1 FMUL R133, R133, 0.25 ;  /* 0x3e80000085851820 */ /* 0x000fe20000400000 */
[----:B---3--:R-:W-:Y:S01]  /*6f50*/  IADD3 R142, R113, -R142, RZ ;  /* 0x8000008e718e7210 */ /* 0x008fe20007ffe0ff */
[----:B------:R-:W-:Y:S01]  /*6f60*/  @P1 FMUL R132, R132, 0.25 ;  /* 0x3e80000084841820 */ /* 0x000fe20000400000 */
[----:B------:R-:W-:Y:S01]  /*6f70*/  LOP3.LUT R129, R129, 0xff800000, RZ, 0xc0, !PT ;  /* 0xff80000081817812 */ /* 0x000fe200078ec0ff */
[----:B------:R-:W-:Y:S01]  /*6f80*/  @P1 FMUL R153, R153, 0.25 ;  /* 0x3e80000099991820 */ /* 0x000fe20000400000 */
[----:B------:R-:W-:Y:S01]  /*6f90*/  IADD3 R128, R117, -R128, RZ ;  /* 0x8000008075807210 */ /* 0x000fe20007ffe0ff */
[----:B------:R-:W-:Y:S01]  /*6fa0*/  @P1 FMUL R152, R152, 0.25 ;  /* 0x3e80000098981820 */ /* 0x000fe20000400000 */
[----:B------:R0:W3:Y:S01]  /*6fb0*/  I2F R72, R129 ;  /* 0x0000008100487306 */ /* 0x0000e20000201400 */
[----:B------:R-:W-:Y:S01]  /*6fc0*/  @P1 FMUL R137, R137, 0.25 ;  /* 0x3e80000089891820 */ /* 0x000fe20000400000 */
[----:B------:R-:W-:Y:S01]  /*6fd0*/  ISETP.GE.U32.AND P5, PT, R118, 0x7f800000, PT ;  /* 0x7f8000007600780c */ /* 0x000fe20003fa6070 */
[----:B------:R-:W-:Y:S01]  /*6fe0*/  @P1 FMUL R136, R136, 0.25 ;  /* 0x3e80000088881820 */ /* 0x000fe20000400000 */
[----:B------:R-:W-:Y:S01]  /*6ff0*/  ISETP.GE.U32.AND P4, PT, R117, 0x7f800000, PT ;  /* 0x7f8000007500780c */ /* 0x000fe20003f86070 */
[----:B------:R-:W-:Y:S01]  /*7000*/  @P1 FMUL R85, R85, 0.25 ;  /* 0x3e80000055551820 */ /* 0x000fe20000400000 */
[----:B------:R-:W-:Y:S01]  /*7010*/  LOP3.LUT R230, R231, 0x20, RZ, 0x3c, !PT ;  /* 0x00000020e7e67812 */ /* 0x000fe200078e3cff */
[----:B------:R-:W-:Y:S01]  /*7020*/  @P1 FMUL R97, R97, 0.25 ;  /* 0x3e80000061611820 */ /* 0x000fe20000400000 */
[----:B------:R-:W-:Y:S01]  /*7030*/  LOP3.LUT R229, R231, 0x40, RZ, 0x3c, !PT ;  /* 0x00000040e7e57812 */ /* 0x000fe200078e3cff */
[----:B------:R-:W-:Y:S01]  /*7040*/  @P1 FMUL R125, R125, 0.25 ;  /* 0x3e8000007d7d1820 */ /* 0x000fe20000400000 */
[----:B0-----:R-:W-:Y:S01]  /*7050*/  IADD3 R129, R118, -R129, RZ ;  /* 0x8000008176817210 */ /* 0x001fe20007ffe0ff */
[----:B------:R-:W-:Y:S01]  /*7060*/  @P1 FMUL R124, R124, 0.25 ;  /* 0x3e8000007c7c1820 */ /* 0x000fe20000400000 */
[----:B------:R-:W-:Y:S01]  /*7070*/  LOP3.LUT R228, R231, 0x60, RZ, 0x3c, !PT ;  /* 0x00000060e7e47812 */ /* 0x000fe200078e3cff */
[----:B------:R-:W-:Y:S01]  /*7080*/  @P1 FMUL R121, R121, 0.25 ;  /* 0x3e80000079791820 */ /* 0x000fe20000400000 */
[----:B------:R-:W-:Y:S01]  /*7090*/  FSETP.NEU.AND P3, PT, R113, RZ, PT ;  /* 0x000000ff7100720b */ /* 0x000fe20003f6d000 */
[----:B------:R-:W-:Y:S01]  /*70a0*/  @P1 FMUL R106, R106, 0.25 ;  /* 0x3e8000006a6a1820 */ /* 0x000fe20000400000 */
[----:B------:R-:W-:Y:S01]  /*70b0*/  SHF.L.U32 R236, R236, 0x1, RZ ;  /* 0x00000001ecec7819 */ /* 0x000fe200000006ff */
[----:B------:R-:W-:-:S02]  /*70c0*/  @P1 FMUL R130, R130, 0.25 ;  /* 0x3e80000082821820 */ /* 0x000fc40000400000 */
[----:B------:R-:W-:Y:S02]  /*70d0*/  @P1 FMUL R160, R160, 0.25 ;  /* 0x3e800000a0a01820 */ /* 0x000fe40000400000 */
[----:B------:R-:W-:Y:S02]  /*70e0*/  @P1 FMUL R159, R159, 0.25 ;  /* 0x3e8000009f9f1820 */ /* 0x000fe40000400000 */
[----:B------:R-:W-:Y:S02]  /*70f0*/  @P1 FMUL R158, R158, 0.25 ;  /* 0x3e8000009e9e1820 */ /* 0x000fe40000400000 */
[----:B------:R-:W-:Y:S02]  /*7100*/  @P1 FMUL R157, R157, 0.25 ;  /* 0x3e8000009d9d1820 */ /* 0x000fe40000400000 */
[----:B------:R-:W-:Y:S02]  /*7110*/  @P1 FMUL R156, R156, 0.25 ;  /* 0x3e8000009c9c1820 */ /* 0x000fe40000400000 */
        /* <DEDUP_REMOVED lines=10> */
[----:B------:R-:W-:Y:S01]  /*71c0*/  @P1 FMUL R184, R184, 0.25 ;  /* 0x3e800000b8b81820 */ /* 0x000fe20000400000 */
[----:B------:R-:W-:Y:S01]  /*71d0*/  FSETP.GT.AND P1, PT, |R186|, 8.50705917302346158658e+37, PT ;  /* 0x7e800000ba00780b */ /* 0x000fe20003f24200 */
[----:B------:R-:W-:Y:S02]  /*71e0*/  @!P2 FMUL R82, R82, 16777216 ;  /* 0x4b8000005252a820 */ /* 0x000fe40000400000 */
[----:B------:R-:W-:-:S02]  /*71f0*/  @!P2 FMUL R86, R86, 16777216 ;  /* 0x4b8000005656a820 */ /* 0x000fc40000400000 */
[----:B------:R-:W-:Y:S02]  /*7200*/  @!P2 FMUL R96, R96, 16777216 ;  /* 0x4b8000006060a820 */ /* 0x000fe40000400000 */
[----:B------:R-:W-:Y:S02]  /*7210*/  @!P2 FMUL R140, R140, 16777216 ;  /* 0x4b8000008c8ca820 */ /* 0x000fe40000400000 */
[----:B------:R-:W-:Y:S02]  /*7220*/  @!P2 FMUL R133, R133, 16777216 ;  /* 0x4b8000008585a820 */ /* 0x000fe40000400000 */
[----:B------:R-:W-:Y:S02]  /*7230*/  @!P2 FMUL R132, R132, 16777216 ;  /* 0x4b8000008484a820 */ /* 0x000fe40000400000 */
        /* <DEDUP_REMOVED lines=26> */
[----:B------:R-:W-:Y:S01]  /*73e0*/  @!P2 FMUL R88, R88, 16777216 ;  /* 0x4b8000005858a820 */ /* 0x000fe20000400000 */
[----:B------:R-:W-:Y:S01]  /*73f0*/  FSETP.GEU.AND P2, PT, |R185|, 1.175494350822287508e-38, PT ;  /* 0x00800000b900780b */ /* 0x000fe20003f4e200 */
        /* <DEDUP_REMOVED lines=33> */
[C---:B------:R-:W-:Y:S01]  /*7610*/  FSETP.GEU.AND P0, PT, |R186|.reuse, 1.175494350822287508e-38, PT ;  /* 0x00800000ba00780b */ /* 0x040fe20003f0e200 */
[----:B------:R-:W-:Y:S02]  /*7620*/  @P1 FMUL R186, R186, 0.25 ;  /* 0x3e800000baba1820 */ /* 0x000fe40000400000 */
[----:B------:R-:W-:-:S02]  /*7630*/  @!P2 FMUL R185, R185, 16777216 ;  /* 0x4b800000b9b9a820 */ /* 0x000fc40000400000 */
[----:B-1----:R-:W-:Y:S02]  /*7640*/  FFMA.FTZ R120, R73, 1.1920928955078125e-07, R120 ;  /* 0x3400000049787823 */ /* 0x002fe40000010078 */
[----:B--2---:R-:W-:Y:S02]  /*7650*/  FMUL R73, R150, R87 ;  /* 0x0000005796497220 */ /* 0x004fe40000400000 */
[----:B------:R-:W0:Y:S01]  /*7660*/  MUFU.RCP R87, R184 ;  /* 0x000000b800577308 */ /* 0x000e220000001000 */
[----:B------:R-:W-:Y:S02]  /*7670*/  @P1 FMUL R17, R17, 0.25 ;  /* 0x3e80000011111820 */ /* 0x000fe40000400000 */
[----:B------:R-:W-:Y:S02]  /*7680*/  @P1 FMUL R4, R4, 0.25 ;  /* 0x3e80000004041820 */ /* 0x000fe40000400000 */
[----:B------:R-:W-:Y:S02]  /*7690*/  @!P0 FMUL R186, R186, 16777216 ;  /* 0x4b800000baba8820 */ /* 0x000fe40000400000 */
[----:B------:R-:W-:Y:S01]  /*76a0*/  @P1 FMUL R7, R7, 0.25 ;  /* 0x3e80000007071820 */ /* 0x000fe20000400000 */
[----:B------:R-:W1:Y:S01]  /*76b0*/  MUFU.RCP R185, R185 ;  /* 0x000000b900b97308 */ /* 0x000e620000001000 */
[----:B------:R-:W-:-:S02]  /*76c0*/  @P1 FMUL R6, R6, 0.25 ;  /* 0x3e80000006061820 */ /* 0x000fc40000400000 */
[----:B------:R-:W-:Y:S02]  /*76d0*/  @P1 FMUL R5, R5, 0.25 ;  /* 0x3e80000005051820 */ /* 0x000fe40000400000 */
[----:B------:R-:W-:Y:S02]  /*76e0*/  @P1 FMUL R29, R29, 0.25 ;  /* 0x3e8000001d1d1820 */ /* 0x000fe40000400000 */
[----:B------:R-:W-:Y:S01]  /*76f0*/  @P1 FMUL R28, R28, 0.25 ;  /* 0x3e8000001c1c1820 */ /* 0x000fe20000400000 */
[----:B------:R-:W2:Y:S01]  /*7700*/  MUFU.RCP R186, R186 ;  /* 0x000000ba00ba7308 */ /* 0x000ea20000001000 */
[----:B-----5:R-:W-:Y:S02]  /*7710*/  FFMA.FTZ R227, R8, 1.1920928955078125e-07, R227 ;  /* 0x3400000008e37823 */ /* 0x020fe400000100e3 */
[----:B---3--:R-:W-:Y:S02]  /*7720*/  FFMA.FTZ R119, R72, 1.1920928955078125e-07, R119 ;  /* 0x3400000048777823 */ /* 0x008fe40000010077 */
[----:B------:R-:W-:-:S02]  /*7730*/  @!P2 FMUL R12, R12, 16777216 ;  /* 0x4b8000000c0ca820 */ /* 0x000fc40000400000 */
[----:B------:R-:W-:Y:S02]  /*7740*/  @P1 FMUL R41, R41, 0.25 ;  /* 0x3e80000029291820 */ /* 0x000fe40000400000 */
[----:B------:R-:W-:Y:S02]  /*7750*/  @P1 FMUL R40, R40, 0.25 ;  /* 0x3e80000028281820 */ /* 0x000fe40000400000 */
[----:B------:R-:W-:Y:S02]  /*7760*/  @P1 FMUL R37, R37, 0.25 ;  /* 0x3e80000025251820 */ /* 0x000fe40000400000 */
[----:B------:R-:W-:Y:S02]  /*7770*/  @P1 FMUL R36, R36, 0.25 ;  /* 0x3e80000024241820 */ /* 0x000fe40000400000 */
[----:B------:R-:W-:Y:S02]  /*7780*/  @P1 FMUL R33, R33, 0.25 ;  /* 0x3e80000021211820 */ /* 0x000fe40000400000 */
[----:B------:R-:W-:-:S02]  /*7790*/  @P1 FMUL R32, R32, 0.25 ;  /* 0x3e80000020201820 */ /* 0x000fc40000400000 */
[----:B------:R-:W-:Y:S02]  /*77a0*/  FFMA.FTZ R226, R75, 1.1920928955078125e-07, R226 ;  /* 0x340000004be27823 */ /* 0x000fe400000100e2 */
[C---:B------:R-:W-:Y:S02]  /*77b0*/  FMUL R72, R150.reuse, R83 ;  /* 0x0000005396487220 */ /* 0x040fe40000400000 */
[C---:B------:R-:W-:Y:S02]  /*77c0*/  FMUL R8, R150.reuse, R143 ;  /* 0x0000008f96087220 */ /* 0x040fe40000400000 */
[C---:B------:R-:W-:Y:S02]  /*77d0*/  FMUL R98, R150.reuse, R99 ;  /* 0x0000006396627220 */ /* 0x040fe40000400000 */
[C---:B------:R-:W-:Y:S02]  /*77e0*/  FMUL R100, R150.reuse, R103 ;  /* 0x0000006796647220 */ /* 0x040fe40000400000 */
[----:B------:R-:W-:-:S02]  /*77f0*/  FMUL R109, R150, R115 ;  /* 0x00000073966d7220 */ /* 0x000fc40000400000 */
[----:B------:R-:W-:Y:S02]  /*7800*/  @!P2 FMUL R23, R23, 16777216 ;  /* 0x4b8000001717a820 */ /* 0x000fe40000400000 */
[----:B------:R-:W-:Y:S02]  /*7810*/  @!P2 FMUL R35, R35, 16777216 ;  /* 0x4b8000002323a820 */ /* 0x000fe40000400000 */
[C---:B------:R-:W-:Y:S02]  /*7820*/  FMUL R75, R150.reuse, R151 ;  /* 0x00000097964b7220 */ /* 0x040fe40000400000 */
[C---:B------:R-:W-:Y:S02]  /*7830*/  FMUL R83, R150.reuse, R135 ;  /* 0x0000008796537220 */ /* 0x040fe40000400000 */
[C---:B------:R-:W-:Y:S02]  /*7840*/  FMUL R78, R150.reuse, R134 ;  /* 0x00000086964e7220 */ /* 0x040fe40000400000 */
[----:B------:R-:W-:-:S02]  /*7850*/  FMUL R84, R150, R155 ;  /* 0x0000009b96547220 */ /* 0x000fc40000400000 */
[C---:B------:R-:W-:Y:S02]  /*7860*/  FMUL R79, R150.reuse, R154 ;  /* 0x0000009a964f7220 */ /* 0x040fe40000400000 */
[C---:B------:R-:W-:Y:S02]  /*7870*/  FMUL R93, R150.reuse, R139 ;  /* 0x0000008b965d7220 */ /* 0x040fe40000400000 */
[----:B------:R-:W-:Y:S01]  /*7880*/  FMUL R94, R150, R138 ;  /* 0x0000008a965e7220 */ /* 0x000fe20000400000 */
[----:B------:R-:W-:Y:S01]  /*7890*/  F2FP.PACK_AB R84, R84, R79 ;  /* 0x0000004f5454723e */ /* 0x000fe200000000ff */
[C---:B------:R-:W-:Y:S02]  /*78a0*/  FMUL R95, R150.reuse, R95 ;  /* 0x0000005f965f7220 */ /* 0x040fe40000400000 */
[C---:B------:R-:W-:Y:S02]  /*78b0*/  FMUL R99, R150.reuse, R101 ;  /* 0x0000006596637220 */ /* 0x040fe40000400000 */
[----:B------:R-:W-:-:S02]  /*78c0*/  FMUL R103, R150, R123 ;  /* 0x0000007b96677220 */ /* 0x000fc40000400000 */
[C---:B------:R-:W-:Y:S02]  /*78d0*/  FMUL R104, R150.reuse, R122 ;  /* 0x0000007a96687220 */ /* 0x040fe40000400000 */
[C---:B------:R-:W-:Y:S02]  /*78e0*/  FMUL R107, R150.reuse, R107 ;  /* 0x0000006b966b7220 */ /* 0x040fe40000400000 */
[C---:B------:R-:W-:Y:S02]  /*78f0*/  FMUL R108, R150.reuse, R105 ;  /* 0x00000069966c7220 */ /* 0x040fe40000400000 */
        /* <DEDUP_REMOVED lines=11> */
[----:B------:R-:W-:Y:S02]  /*79b0*/  FMUL R149, R150, R9 ;  /* 0x0000000996957220 */ /* 0x000fe40000400000 */
[----:B------:R-:W-:Y:S02]  /*79c0*/  @!P2 FMUL R34, R34, 16777216 ;  /* 0x4b8000002222a820 */ /* 0x000fe40000400000 */
[----:B------:R-:W-:Y:S02]  /*79d0*/  @!P0 FMUL R17, R17, 16777216 ;  /* 0x4b80000011118820 */ /* 0x000fe40000400000 */
[----:B------:R-:W-:-:S02]  /*79e0*/  @!P0 FMUL R4, R4, 16777216 ;  /* 0x4b80000004048820 */ /* 0x000fc40000400000 */
[----:B------:R-:W-:Y:S02]  /*79f0*/  FMUL R150, R150, R3 ;  /* 0x0000000396967220 */ /* 0x000fe40000400000 */
[----:B0-----:R-:W-:Y:S02]  /*7a00*/  FMUL R139, R87, R131 ;  /* 0x00000083578b7220 */ /* 0x001fe40000400000 */
[----:B------:R-:W-:Y:S02]  /*7a10*/  @!P2 FMUL R21, R21, 16777216 ;  /* 0x4b8000001515a820 */ /* 0x000fe40000400000 */
[----:B------:R-:W-:Y:S02]  /*7a20*/  @!P0 FMUL R7, R7, 16777216 ;  /* 0x4b80000007078820 */ /* 0x000fe40000400000 */
[----:B------:R-:W-:Y:S02]  /*7a30*/  @!P0 FMUL R6, R6, 16777216 ;  /* 0x4b80000006068820 */ /* 0x000fe40000400000 */
[----:B------:R-:W-:-:S02]  /*7a40*/  @!P0 FMUL R5, R5, 16777216 ;  /* 0x4b80000005058820 */ /* 0x000fc40000400000 */
[----:B------:R-:W-:Y:S02]  /*7a50*/  @!P0 FMUL R29, R29, 16777216 ;  /* 0x4b8000001d1d8820 */ /* 0x000fe40000400000 */
[----:B------:R-:W-:Y:S02]  /*7a60*/  @!P0 FMUL R28, R28, 16777216 ;  /* 0x4b8000001c1c8820 */ /* 0x000fe40000400000 */
[C---:B------:R-:W-:Y:S02]  /*7a70*/  FMUL R76, R87.reuse, R82 ;  /* 0x00000052574c7220 */ /* 0x040fe40000400000 */
[C---:B------:R-:W-:Y:S02]  /*7a80*/  FMUL R3, R87.reuse, R96 ;  /* 0x0000006057037220 */ /* 0x040fe40000400000 */
[C---:B------:R-:W-:Y:S02]  /*7a90*/  FMUL R80, R87.reuse, R152 ;  /* 0x0000009857507220 */ /* 0x040fe40000400000 */
[----:B------:R-:W-:-:S02]  /*7aa0*/  FMUL R70, R87, R85 ;  /* 0x0000005557467220 */ /* 0x000fc40000400000 */
[----:B-1----:R-:W-:Y:S02]  /*7ab0*/  FMUL R131, R185, R12 ;  /* 0x0000000cb9837220 */ /* 0x002fe40000400000 */
[----:B------:R-:W-:Y:S02]  /*7ac0*/  @!P0 FMUL R41, R41, 16777216 ;  /* 0x4b80000029298820 */ /* 0x000fe40000400000 */
[----:B------:R-:W-:Y:S02]  /*7ad0*/  @!P0 FMUL R40, R40, 16777216 ;  /* 0x4b80000028288820 */ /* 0x000fe40000400000 */
[----:B------:R-:W-:Y:S02]  /*7ae0*/  @!P0 FMUL R37, R37, 16777216 ;  /* 0x4b80000025258820 */ /* 0x000fe40000400000 */
[----:B------:R-:W-:Y:S02]  /*7af0*/  @!P0 FMUL R36, R36, 16777216 ;  /* 0x4b80000024248820 */ /* 0x000fe40000400000 */
[----:B------:R-:W-:-:S02]  /*7b00*/  @!P0 FMUL R33, R33, 16777216 ;  /* 0x4b80000021218820 */ /* 0x000fc40000400000 */
[----:B------:R-:W-:Y:S02]  /*7b10*/  @!P0 FMUL R32, R32, 16777216 ;  /* 0x4b80000020208820 */ /* 0x000fe40000400000 */
[C---:B------:R-:W-:Y:S02]  /*7b20*/  FMUL R74, R87.reuse, R140 ;  /* 0x0000008c574a7220 */ /* 0x040fe40000400000 */
[C---:B------:R-:W-:Y:S02]  /*7b30*/  FMUL R82, R87.reuse, R133 ;  /* 0x0000008557527220 */ /* 0x040fe40000400000 */
[C---:B------:R-:W-:Y:S02]  /*7b40*/  FMUL R81, R87.reuse, R153 ;  /* 0x0000009957517220 */ /* 0x040fe40000400000 */
[C---:B------:R-:W-:Y:S02]  /*7b50*/  FMUL R71, R87.reuse, R137 ;  /* 0x0000008957477220 */ /* 0x040fe40000400000 */
[----:B------:R-:W-:Y:S01]  /*7b60*/  FMUL R96, R87, R136 ;  /* 0x0000008857607220 */ /* 0x000fe20000400000 */
[----:B------:R-:W-:Y:S01]  /*7b70*/  F2FP.PACK_AB R80, R81, R80 ;  /* 0x000000505150723e */ /* 0x000fe200000000ff */
[----:B------:R-:W-:-:S02]  /*7b80*/  FMUL R152, R87, R27 ;  /* 0x0000001b57987220 */ /* 0x000fc40000400000 */
[----:B------:R-:W-:Y:S01]  /*7b90*/  FMUL R85, R185, R23 ;  /* 0x00000017b9557220 */ /* 0x000fe20000400000 */
[----:B------:R-:W-:Y:S01]  /*7ba0*/  F2FP.PACK_AB R71, R71, R96 ;  /* 0x000000604747723e */ /* 0x000fe200000000ff */
[----:B------:R-:W-:Y:S02]  /*7bb0*/  FMUL R12, R185, R35 ;  /* 0x00000023b90c7220 */ /* 0x000fe40000400000 */
[C---:B------:R-:W-:Y:S02]  /*7bc0*/  FMUL R9, R87.reuse, R86 ;  /* 0x0000005657097220 */ /* 0x040fe40000400000 */
[C---:B------:R-:W-:Y:S02]  /*7bd0*/  FMUL R77, R87.reuse, R132 ;  /* 0x00000084574d7220 */ /* 0x040fe40000400000 */
[C---:B------:R-:W-:Y:S02]  /*7be0*/  FMUL R97, R87.reuse, R97 ;  /* 0x0000006157617220 */ /* 0x040fe40000400000 */
[C---:B------:R-:W-:Y:S01]  /*7bf0*/  FMUL R101, R87.reuse, R125 ;  /* 0x0000007d57657220 */ /* 0x040fe20000400000 */
[----:B------:R-:W-:Y:S01]  /*7c00*/  F2FP.PACK_AB R81, R82, R77 ;  /* 0x0000004d5251723e */ /* 0x000fe200000000ff */
[C---:B------:R-:W-:Y:S01]  /*7c10*/  FMUL R102, R87.reuse, R124 ;  /* 0x0000007c57667220 */ /* 0x040fe20000400000 */
[----:B------:R-:W-:Y:S01]  /*7c20*/  F2FP.PACK_AB R70, R70, R97 ;  /* 0x000000614646723e */ /* 0x000fe200000000ff */
[----:B------:R-:W-:Y:S01]  /*7c30*/  FMUL R105, R87, R121 ;  /* 0x0000007957697220 */ /* 0x000fe20000400000 */
[----:B------:R-:W-:Y:S01]  /*7c40*/  F2FP.PACK_AB R82, R3, R74 ;  /* 0x0000004a0352723e */ /* 0x000fe200000000ff */
        /* <DEDUP_REMOVED lines=14> */
[----:B------:R-:W-:Y:S02]  /*7d30*/  FMUL R154, R87, R88 ;  /* 0x00000058579a7220 */ /* 0x000fe40000400000 */
[C---:B------:R-:W-:Y:S02]  /*7d40*/  FMUL R23, R185.reuse, R34 ;  /* 0x00000022b9177220 */ /* 0x040fe40000400000 */
[C---:B--2---:R-:W-:Y:S02]  /*7d50*/  FMUL R122, R186.reuse, R17 ;  /* 0x00000011ba7a7220 */ /* 0x044fe40000400000 */
[----:B------:R-:W-:Y:S02]  /*7d60*/  FMUL R35, R186, R4 ;  /* 0x00000004ba237220 */ /* 0x000fe40000400000 */
[----:B------:R-:W-:-:S02]  /*7d70*/  FMUL R87, R185, R21 ;  /* 0x00000015b9577220 */ /* 0x000fc40000400000 */
[C---:B------:R-:W-:Y:S02]  /*7d80*/  FMUL R125, R186.reuse, R7 ;  /* 0x00000007ba7d7220 */ /* 0x040fe40000400000 */
[C---:B------:R-:W-:Y:S02]  /*7d90*/  FMUL R132, R186.reuse, R6 ;  /* 0x00000006ba847220 */ /* 0x040fe40000400000 */
[C---:B------:R-:W-:Y:S02]  /*7da0*/  FMUL R34, R186.reuse, R5 ;  /* 0x00000005ba227220 */ /* 0x040fe40000400000 */
[C---:B------:R-:W-:Y:S01]  /*7db0*/  FMUL R4, R186.reuse, R29 ;  /* 0x0000001dba047220 */ /* 0x040fe20000400000 */
[----:B------:R-:W-:Y:S01]  /*7dc0*/  F2FP.PACK_AB R29, R111, R112 ;  /* 0x000000706f1d723e */ /* 0x000fe200000000ff */
[C---:B------:R-:W-:Y:S01]  /*7dd0*/  FMUL R17, R186.reuse, R28 ;  /* 0x0000001cba117220 */ /* 0x040fe20000400000 */
[----:B------:R-:W-:Y:S01]  /*7de0*/  F2FP.PACK_AB R28, R115, R116 ;  /* 0x00000074731c723e */ /* 0x000fe200000000ff */
[----:B------:R-:W-:-:S02]  /*7df0*/  FMUL R7, R186, R41 ;  /* 0x00000029ba077220 */ /* 0x000fc40000400000 */
[----:B------:R-:W-:Y:S01]  /*7e00*/  FMUL R40, R186, R40 ;  /* 0x00000028ba287220 */ /* 0x000fe20000400000 */
[----:B------:R-:W-:Y:S01]  /*7e10*/  F2FP.PACK_AB R4, R4, R17 ;  /* 0x000000110404723e */ /* 0x000fe200000000ff */
[----:B------:R-:W-:Y:S01]  /*7e20*/  FMUL R5, R186, R33 ;  /* 0x00000021ba057220 */ /* 0x000fe20000400000 */
[----:B------:R-:W-:Y:S01]  /*7e30*/  F2FP.PACK_AB R17, R12, R23 ;  /* 0x000000170c11723e */ /* 0x000fe200000000ff */
[C---:B------:R-:W-:Y:S01]  /*7e40*/  FMUL R32, R186.reuse, R32 ;  /* 0x00000020ba207220 */ /* 0x040fe20000400000 */
[----:B------:R-:W-:Y:S01]  /*7e50*/  F2FP.PACK_AB R7, R7, R40 ;  /* 0x000000280707723e */ /* 0x000fe200000000ff */
[C---:B------:R-:W-:Y:S01]  /*7e60*/  FMUL R6, R186.reuse, R37 ;  /* 0x00000025ba067220 */ /* 0x040fe20000400000 */
[----:B------:R-:W-:Y:S01]  /*7e70*/  MOV R12, 0x3dc6b27f ;  /* 0x3dc6b27f000c7802 */ /* 0x000fe20000000f00 */
[----:B------:R-:W-:Y:S01]  /*7e80*/  FMUL R21, R186, R36 ;  /* 0x00000024ba157220 */ /* 0x000fe20000400000 */
[----:B------:R-:W-:Y:S01]  /*7e90*/  F2FP.PACK_AB R5, R5, R32 ;  /* 0x000000200505723e */ /* 0x000fe200000000ff */
[----:B------:R-:W-:Y:S01]  /*7ea0*/  @!P2 FMUL R18, R18, 16777216 ;  /* 0x4b8000001212a820 */ /* 0x000fe20000400000 */
[----:B------:R-:W-:Y:S01]  /*7eb0*/  F2FP.PACK_AB R23, R151, R152 ;  /* 0x000000989717723e */ /* 0x000fe200000000ff */
[----:B------:R-:W-:Y:S01]  /*7ec0*/  @!P2 FMUL R11, R11, 16777216 ;  /* 0x4b8000000b0ba820 */ /* 0x000fe20000400000 */
[----:B------:R-:W-:Y:S01]  /*7ed0*/  F2FP.PACK_AB R6, R6, R21 ;  /* 0x000000150606723e */ /* 0x000fe200000000ff */
[----:B------:R-:W-:Y:S01]  /*7ee0*/  @!P2 FMUL R39, R39, 16777216 ;  /* 0x4b8000002727a820 */ /* 0x000fe20000400000 */
[----:B------:R-:W-:Y:S01]  /*7ef0*/  F2FP.PACK_AB R21, R24, R27 ;  /* 0x0000001b1815723e */ /* 0x000fe200000000ff */
[----:B------:R-:W-:Y:S01]  /*7f00*/  @!P2 FMUL R38, R38, 16777216 ;  /* 0x4b8000002626a820 */ /* 0x000fe20000400000 */
[----:B------:R-:W-:Y:S01]  /*7f10*/  F2FP.PACK_AB R24, R149, R150 ;  /* 0x000000969518723e */ /* 0x000fe200000000ff */
[C---:B------:R-:W-:Y:S01]  /*7f20*/  FMUL R124, R185.reuse, R18 ;  /* 0x00000012b97c7220 */ /* 0x040fe20000400000 */
[----:B------:R0:W-:Y:S01]  /*7f30*/  STS.128 [R2], R4 ;  /* 0x0000000402007388 */ /* 0x0001e20000000c00 */
[----:B------:R-:W-:Y:S01]  /*7f40*/  FMUL R134, R185, R11 ;  /* 0x0000000bb9867220 */ /* 0x000fe20000400000 */
[----:B------:R-:W-:Y:S01]  /*7f50*/  F2FP.PACK_AB R27, R143, R144 ;  /* 0x000000908f1b723e */ /* 0x000fe200000000ff */
[----:B------:R-:W-:-:S02]  /*7f60*/  FMUL R18, R185, R39 ;  /* 0x00000027b9127220 */ /* 0x000fc40000400000 */
[----:B------:R-:W-:Y:S02]  /*7f70*/  FMUL R11, R185, R38 ;  /* 0x00000026b90b7220 */ /* 0x000fe40000400000 */
[----:B------:R-:W-:Y:S02]  /*7f80*/  FADD R141, R141, -1 ;  /* 0xbf8000008d8d7421 */ /* 0x000fe40000000000 */
[----:B------:R-:W-:Y:S01]  /*7f90*/  FADD R142, R142, -1 ;  /* 0xbf8000008e8e7421 */ /* 0x000fe20000000000 */
[----:B------:R-:W-:Y:S01]  /*7fa0*/  F2FP.PACK_AB R18, R18, R11 ;  /* 0x0000000b1212723e */ /* 0x000fe200000000ff */
[----:B------:R-:W-:Y:S02]  /*7fb0*/  FADD R128, R128, -1 ;  /* 0xbf80000080807421 */ /* 0x000fe40000000000 */
[-C--:B------:R-:W-:Y:S02]  /*7fc0*/  FFMA.FTZ R11, R142, R12.reuse, -0.16845393180847167969 ;  /* 0xbe2c7f308e0b7423 */ /* 0x080fe4000001000c */
[----:B------:R-:W-:Y:S01]  /*7fd0*/  FADD R129, R129, -1 ;  /* 0xbf80000081817421 */ /* 0x000fe20000000000 */
[----:B0-----:R-:W-:Y:S01]  /*7fe0*/  @P5 MOV R7, 0x7f800000 ;  /* 0x7f80000000075802 */ /* 0x001fe20000000f00 */
[----:B------:R-:W-:-:S02]  /*7ff0*/  FFMA.FTZ R4, R141, R12, -0.16845393180847167969 ;  /* 0xbe2c7f308d047423 */ /* 0x000fc4000001000c */
[----:B------:R-:W-:Y:S02]  /*8000*/  FFMA.FTZ R5, R128, R12, -0.16845393180847167969 ;  /* 0xbe2c7f3080057423 */ /* 0x000fe4000001000c */
[----:B------:R-:W-:Y:S02]  /*8010*/  FFMA.FTZ R4, R141, R4, 0.1716887056827545166 ;  /* 0x3e2fcf2a8d047423 */ /* 0x000fe40000010004 */
[----:B------:R-:W-:Y:S02]  /*8020*/  FFMA.FTZ R11, R142, R11, 0.1716887056827545166 ;  /* 0x3e2fcf2a8e0b7423 */ /* 0x000fe4000001000b */
[----:B------:R-:W-:Y:S02]  /*8030*/  FFMA.FTZ R5, R128, R5, 0.1716887056827545166 ;  /* 0x3e2fcf2a80057423 */ /* 0x000fe40000010005 */
[----:B------:R-:W-:Y:S02]  /*8040*/  FFMA.FTZ R6, R129, R12, -0.16845393180847167969 ;  /* 0xbe2c7f3081067423 */ /* 0x000fe4000001000c */
[----:B------:R-:W-:-:S02]  /*8050*/  FFMA.FTZ R4, R141, R4, -0.17900948226451873779 ;  /* 0xbe374e438d047423 */ /* 0x000fc40000010004 */
[----:B------:R-:W-:Y:S02]  /*8060*/  FFMA.FTZ R11, R142, R11, -0.17900948226451873779 ;  /* 0xbe374e438e0b7423 */ /* 0x000fe4000001000b */
[----:B------:R-:W-:Y:S02]  /*8070*/  FFMA.FTZ R5, R128, R5, -0.17900948226451873779 ;  /* 0xbe374e4380057423 */ /* 0x000fe40000010005 */
[----:B------:R-:W-:Y:S02]  /*8080*/  FFMA.FTZ R6, R129, R6, 0.1716887056827545166 ;  /* 0x3e2fcf2a81067423 */ /* 0x000fe40000010006 */
[----:B------:R-:W-:Y:S02]  /*8090*/  FFMA.FTZ R4, R141, R4, 0.20512372255325317383 ;  /* 0x3e520bf48d047423 */ /* 0x000fe40000010004 */
[----:B------:R-:W-:Y:S02]  /*80a0*/  FFMA.FTZ R11, R142, R11, 0.20512372255325317383 ;  /* 0x3e520bf48e0b7423 */ /* 0x000fe4000001000b */
[----:B------:R-:W-:-:S02]  /*80b0*/  FFMA.FTZ R5, R128, R5, 0.20512372255325317383 ;  /* 0x3e520bf480057423 */ /* 0x000fc40000010005 */
[----:B------:R-:W-:Y:S02]  /*80c0*/  FFMA.FTZ R6, R129, R6, -0.17900948226451873779 ;  /* 0xbe374e4381067423 */ /* 0x000fe40000010006 */
[----:B------:R-:W-:Y:S02]  /*80d0*/  FFMA.FTZ R4, R141, R4, -0.24046532809734344482 ;  /* 0xbe763c8b8d047423 */ /* 0x000fe40000010004 */
[----:B------:R-:W-:Y:S02]  /*80e0*/  FFMA.FTZ R11, R142, R11, -0.24046532809734344482 ;  /* 0xbe763c8b8e0b7423 */ /* 0x000fe4000001000b */
[----:B------:R-:W-:Y:S02]  /*80f0*/  @!P2 FMUL R19, R19, 16777216 ;  /* 0x4b8000001313a820 */ /* 0x000fe40000400000 */
[----:B------:R-:W-:Y:S02]  /*8100*/  FFMA.FTZ R5, R128, R5, -0.24046532809734344482 ;  /* 0xbe763c8b80057423 */ /* 0x000fe40000010005 */
[----:B------:R-:W-:-:S02]  /*8110*/  @!P2 FMUL R43, R43, 16777216 ;  /* 0x4b8000002b2ba820 */ /* 0x000fc40000400000 */
[----:B------:R-:W-:Y:S02]  /*8120*/  @!P2 FMUL R42, R42, 16777216 ;  /* 0x4b8000002a2aa820 */ /* 0x000fe40000400000 */
[----:B------:R-:W-:Y:S02]  /*8130*/  @!P2 FMUL R31, R31, 16777216 ;  /* 0x4b8000001f1fa820 */ /* 0x000fe40000400000 */
[----:B------:R-:W-:Y:S02]  /*8140*/  @!P2 FMUL R30, R30, 16777216 ;  /* 0x4b8000001e1ea820 */ /* 0x000fe40000400000 */
[----:B------:R-:W-:Y:S02]  /*8150*/  @P1 FMUL R16, R16, 0.25 ;  /* 0x3e80000010101820 */ /* 0x000fe40000400000 */
[----:B------:R-:W-:Y:S02]  /*8160*/  FFMA.FTZ R6, R129, R6, 0.20512372255325317383 ;  /* 0x3e520bf481067423 */ /* 0x000fe40000010006 */
[----:B------:R-:W-:-:S02]  /*8170*/  FFMA.FTZ R4, R141, R4, 0.28857114911079406738 ;  /* 0x3e93bf998d047423 */ /* 0x000fc40000010004 */
[----:B------:R-:W-:Y:S02]  /*8180*/  FFMA.FTZ R11, R142, R11, 0.28857114911079406738 ;  /* 0x3e93bf998e0b7423 */ /* 0x000fe4000001000b */
[----:B------:R-:W-:Y:S02]  /*8190*/  @!P2 FMUL R22, R22, 16777216 ;  /* 0x4b8000001616a820 */ /* 0x000fe40000400000 */
[C---:B------:R-:W-:Y:S02]  /*81a0*/  FMUL R121, R185.reuse, R19 ;  /* 0x00000013b9797220 */ /* 0x040fe40000400000 */
[----:B------:R-:W-:Y:S02]  /*81b0*/  FFMA.FTZ R5, R128, R5, 0.28857114911079406738 ;  /* 0x3e93bf9980057423 */ /* 0x000fe40000010005 */
[----:B------:R-:W-:Y:S02]  /*81c0*/  @!P2 FMUL R20, R20, 16777216 ;  /* 0x4b8000001414a820 */ /* 0x000fe40000400000 */
[----:B------:R-:W-:-:S02]  /*81d0*/  FMUL R19, R185, R43 ;  /* 0x0000002bb9137220 */ /* 0x000fc40000400000 */
[C---:B------:R-:W-:Y:S02]  /*81e0*/  FMUL R42, R185.reuse, R42 ;  /* 0x0000002ab92a7220 */ /* 0x040fe40000400000 */
[C---:B------:R-:W-:Y:S02]  /*81f0*/  FMUL R31, R185.reuse, R31 ;  /* 0x0000001fb91f7220 */ /* 0x040fe40000400000 */
[----:B------:R-:W-:Y:S01]  /*8200*/  FMUL R30, R185, R30 ;  /* 0x0000001eb91e7220 */ /* 0x000fe20000400000 */
[----:B------:R-:W-:Y:S01]  /*8210*/  F2FP.PACK_AB R19, R19, R42 ;  /* 0x0000002a1313723e */ /* 0x000fe200000000ff */
[----:B------:R-:W-:Y:S02]  /*8220*/  @!P0 FMUL R16, R16, 16777216 ;  /* 0x4b80000010108820 */ /* 0x000fe40000400000 */
[----:B------:R-:W-:Y:S02]  /*8230*/  FFMA.FTZ R6, R129, R6, -0.24046532809734344482 ;  /* 0xbe763c8b81067423 */ /* 0x000fe40000010006 */
[----:B------:R-:W-:-:S02]  /*8240*/  FFMA.FTZ R4, R141, R4, -0.36067417263984680176 ;  /* 0xbeb8aa498d047423 */ /* 0x000fc40000010004 */
[----:B------:R-:W-:Y:S02]  /*8250*/  FFMA.FTZ R11, R142, R11, -0.36067417263984680176 ;  /* 0xbeb8aa498e0b7423 */ /* 0x000fe4000001000b */
[----:B------:R-:W-:Y:S01]  /*8260*/  FMUL R86, R185, R22 ;  /* 0x00000016b9567220 */ /* 0x000fe20000400000 */
[----:B------:R-:W-:Y:S01]  /*8270*/  F2FP.PACK_AB R22, R26, R25 ;  /* 0x000000191a16723e */ /* 0x000fe200000000ff */
[----:B------:R-:W-:Y:S01]  /*8280*/  FFMA.FTZ R5, R128, R5, -0.36067417263984680176 ;  /* 0xbeb8aa4980057423 */ /* 0x000fe20000010005 */
[----:B------:R-:W-:Y:S01]  /*8290*/  F2FP.PACK_AB R25, R147, R148 ;  /* 0x000000949319723e */ /* 0x000fe200000000ff */
[----:B------:R-:W-:Y:S01]  /*82a0*/  FMUL R88, R185, R20 ;  /* 0x00000014b9587220 */ /* 0x000fe20000400000 */
[----:B------:R-:W-:Y:S01]  /*82b0*/  F2FP.PACK_AB R20, R153, R154 ;  /* 0x0000009a9914723e */ /* 0x000fe200000000ff */
[----:B------:R-:W-:Y:S01]  /*82c0*/  @P1 FMUL R173, R173, 0.25 ;  /* 0x3e800000adad1820 */ /* 0x000fe20000400000 */
[----:B------:R-:W-:Y:S01]  /*82d0*/  F2FP.PACK_AB R26, R145, R146 ;  /* 0x00000092911a723e */ /* 0x000fe200000000ff */
[----:B------:R-:W-:-:S02]  /*82e0*/  @P1 FMUL R172, R172, 0.25 ;  /* 0x3e800000acac1820 */ /* 0x000fc40000400000 */
[----:B------:R-:W-:Y:S01]  /*82f0*/  @P1 FMUL R169, R169, 0.25 ;  /* 0x3e800000a9a91820 */ /* 0x000fe20000400000 */
[----:B------:R0:W-:Y:S01]  /*8300*/  STS.128 [R2+0x400], R20 ;  /* 0x0004001402007388 */ /* 0x0001e20000000c00 */
[----:B------:R-:W-:Y:S02]  /*8310*/  @P1 FMUL R168, R168, 0.25 ;  /* 0x3e800000a8a81820 */ /* 0x000fe40000400000 */
[----:B------:R-:W-:Y:S01]  /*8320*/  @P1 FMUL R69, R69, 0.25 ;  /* 0x3e80000045451820 */ /* 0x000fe20000400000 */
[----:B------:R1:W-:Y:S01]  /*8330*/  STS.128 [R2+0x480], R24 ;  /* 0x0004801802007388 */ /* 0x0003e20000000c00 */
[----:B------:R-:W-:Y:S02]  /*8340*/  @P1 FMUL R68, R68, 0.25 ;  /* 0x3e80000044441820 */ /* 0x000fe40000400000 */
[----:B------:R-:W-:Y:S02]  /*8350*/  @P1 FMUL R65, R65, 0.25 ;  /* 0x3e80000041411820 */ /* 0x000fe40000400000 */
[----:B------:R-:W-:-:S02]  /*8360*/  @P1 FMUL R64, R64, 0.25 ;  /* 0x3e80000040401820 */ /* 0x000fc40000400000 */
[----:B------:R-:W-:Y:S02]  /*8370*/  @P1 FMUL R61, R61, 0.25 ;  /* 0x3e8000003d3d1820 */ /* 0x000fe40000400000 */
[----:B------:R-:W-:Y:S02]  /*8380*/  @P1 FMUL R60, R60, 0.25 ;  /* 0x3e8000003c3c1820 */ /* 0x000fe40000400000 */
[----:B------:R-:W-:Y:S01]  /*8390*/  @P1 FMUL R57, R57, 0.25 ;  /* 0x3e80000039391820 */ /* 0x000fe20000400000 */
[----:B0-----:R-:W-:Y:S01]  /*83a0*/  F2FP.PACK_AB R23, R34, R35 ;  /* 0x000000232217723e */ /* 0x001fe200000000ff */
[----:B------:R-:W-:Y:S02]  /*83b0*/  @P1 FMUL R56, R56, 0.25 ;  /* 0x3e80000038381820 */ /* 0x000fe40000400000 */
[----:B------:R-:W-:Y:S01]  /*83c0*/  @P1 FMUL R53, R53, 0.25 ;  /* 0x3e80000035351820 */ /* 0x000fe20000400000 */
[----:B-1----:R-:W-:Y:S01]  /*83d0*/  F2FP.PACK_AB R24, R139, R140 ;  /* 0x0000008c8b18723e */ /* 0x002fe200000000ff */
[----:B------:R-:W-:Y:S01]  /*83e0*/  @P1 FMUL R52, R52, 0.25 ;  /* 0x3e80000034341820 */ /* 0x000fe20000400000 */
[----:B------:R-:W-:Y:S01]  /*83f0*/  F2FP.PACK_AB R25, R137, R138 ;  /* 0x0000008a8919723e */ /* 0x000fe200000000ff */
[----:B------:R-:W-:Y:S01]  /*8400*/  @P1 FMUL R49, R49, 0.25 ;  /* 0x3e80000031311820 */ /* 0x000fe20000400000 */
[----:B------:R-:W-:Y:S01]  /*8410*/  F2FP.PACK_AB R26, R135, R136 ;  /* 0x00000088871a723e */ /* 0x000fe200000000ff */
[----:B------:R-:W-:Y:S01]  /*8420*/  @P1 FMUL R48, R48, 0.25 ;  /* 0x3e80000030301820 */ /* 0x000fe20000400000 */
[----:B------:R-:W-:Y:S01]  /*8430*/  F2FP.PACK_AB R27, R130, R133 ;  /* 0x00000085821b723e */ /* 0x000fe200000000ff */
[----:B------:R-:W-:-:S02]  /*8440*/  @P1 FMUL R45, R45, 0.25 ;  /* 0x3e8000002d2d1820 */ /* 0x000fc40000400000 */
[----:B------:R-:W-:Y:S01]  /*8450*/  @P1 FMUL R44, R44, 0.25 ;  /* 0x3e8000002c2c1820 */ /* 0x000fe20000400000 */
[----:B------:R-:W-:Y:S01]  /*8460*/  ISETP.GE.U32.AND P1, PT, R114, 0x7f800000, PT ;  /* 0x7f8000007200780c */ /* 0x000fe20003f26070 */
[----:B------:R-:W-:Y:S01]  /*8470*/  FMUL R123, R186, R16 ;  /* 0x00000010ba7b7220 */ /* 0x000fe20000400000 */
[----:B------:R-:W-:Y:S01]  /*8480*/  F2FP.PACK_AB R16, R31, R30 ;  /* 0x0000001e1f10723e */ /* 0x000fe200000000ff */
[----:B------:R-:W-:Y:S01]  /*8490*/  FFMA.FTZ R6, R129, R6, 0.28857114911079406738 ;  /* 0x3e93bf9981067423 */ /* 0x000fe20000010006 */
[----:B------:R-:W-:Y:S01]  /*84a0*/  F2FP.PACK_AB R30, R109, R110 ;  /* 0x0000006e6d1e723e */ /* 0x000fe200000000ff */
[----:B------:R-:W-:Y:S01]  /*84b0*/  FFMA.FTZ R4, R141, R4, 0.48089820146560668945 ;  /* 0x3ef6384a8d047423 */ /* 0x000fe20000010004 */
[----:B------:R-:W-:Y:S01]  /*84c0*/  F2FP.PACK_AB R31, R107, R108 ;  /* 0x0000006c6b1f723e */ /* 0x000fe200000000ff */
[----:B------:R-:W-:Y:S01]  /*84d0*/  FFMA.FTZ R11, R142, R11, 0.48089820146560668945 ;  /* 0x3ef6384a8e0b7423 */ /* 0x000fe2000001000b */
[----:B------:R0:W-:Y:S01]  /*84e0*/  STS.128 [R2+0x80], R16 ;  /* 0x0000801002007388 */ /* 0x0001e20000000c00 */
[----:B------:R-:W-:-:S02]  /*84f0*/  FFMA.FTZ R5, R128, R5, 0.48089820146560668945 ;  /* 0x3ef6384a80057423 */ /* 0x000fc40000010005 */
        /* <DEDUP_REMOVED lines=17> */
[----:B------:R-:W-:Y:S01]  /*8610*/  @!P0 FMUL R44, R44, 16777216 ;  /* 0x4b8000002c2c8820 */ /* 0x000fe20000400000 */
[----:B------:R-:W-:Y:S01]  /*8620*/  ISETP.GE.U32.AND P0, PT, R113, 0x7f800000, PT ;  /* 0x7f8000007100780c */ /* 0x000fe20003f06070 */
[----:B------:R-:W-:-:S02]  /*8630*/  FFMA.FTZ R6, R129, R6, -0.36067417263984680176 ;  /* 0xbeb8aa4981067423 */ /* 0x000fc40000010006 */
[----:B------:R-:W-:Y:S02]  /*8640*/  FFMA.FTZ R4, R141, R4, -0.72134751081466674805 ;  /* 0xbf38aa3b8d047423 */ /* 0x000fe40000010004 */
[----:B------:R-:W-:Y:S02]  /*8650*/  FFMA.FTZ R11, R142, R11, -0.72134751081466674805 ;  /* 0xbf38aa3b8e0b7423 */ /* 0x000fe4000001000b */
[----:B------:R-:W-:Y:S02]  /*8660*/  FFMA.FTZ R5, R128, R5, -0.72134751081466674805 ;  /* 0xbf38aa3b80057423 */ /* 0x000fe40000010005 */
[----:B------:R-:W-:Y:S02]  /*8670*/  FFMA.FTZ R6, R129, R6, 0.48089820146560668945 ;  /* 0x3ef6384a81067423 */ /* 0x000fe40000010006 */
[----:B------:R-:W-:Y:S02]  /*8680*/  FMUL R4, R141, R4 ;  /* 0x000000048d047220 */ /* 0x000fe40000400000 */
[----:B------:R-:W-:-:S02]  /*8690*/  FMUL R11, R142, R11 ;  /* 0x0000000b8e0b7220 */ /* 0x000fc40000400000 */
[----:B------:R-:W-:Y:S02]  /*86a0*/  FMUL R5, R128, R5 ;  /* 0x0000000580057220 */ /* 0x000fe40000400000 */
[----:B------:R-:W-:Y:S02]  /*86b0*/  FFMA.FTZ R6, R129, R6, -0.72134751081466674805 ;  /* 0xbf38aa3b81067423 */ /* 0x000fe40000010006 */
[----:B------:R-:W-:Y:S02]  /*86c0*/  FMUL R4, R141, R4 ;  /* 0x000000048d047220 */ /* 0x000fe40000400000 */
[----:B------:R-:W-:Y:S02]  /*86d0*/  FMUL R11, R142, R11 ;  /* 0x0000000b8e0b7220 */ /* 0x000fe40000400000 */
[----:B------:R-:W-:Y:S02]  /*86e0*/  FMUL R5, R128, R5 ;  /* 0x0000000580057220 */ /* 0x000fe40000400000 */
[----:B------:R-:W-:-:S02]  /*86f0*/  FMUL R6, R129, R6 ;  /* 0x0000000681067220 */ /* 0x000fc40000400000 */
[----:B------:R-:W-:Y:S01]  /*8700*/  FFMA.FTZ R141, R141, 1.4426950216293334961, R4 ;  /* 0x3fb8aa3b8d8d7823 */ /* 0x000fe20000010004 */
[----:B------:R-:W-:Y:S01]  /*8710*/  @P0 MOV R4, 0x7f800000 ;  /* 0x7f80000000040802 */ /* 0x000fe20000000f00 */
[----:B------:R-:W-:Y:S02]  /*8720*/  FFMA.FTZ R142, R142, 1.4426950216293334961, R11 ;  /* 0x3fb8aa3b8e8e7823 */ /* 0x000fe4000001000b */
[----:B------:R-:W-:Y:S02]  /*8730*/  FFMA.FTZ R5, R128, 1.4426950216293334961, R5 ;  /* 0x3fb8aa3b80057823 */ /* 0x000fe40000010005 */
[----:B------:R-:W-:Y:S02]  /*8740*/  FMUL R6, R129, R6 ;  /* 0x0000000681067220 */ /* 0x000fe40000400000 */
        /* <DEDUP_REMOVED lines=8> */
[----:B------:R-:W-:Y:S02]  /*87d0*/  FADD R227, R227, R142 ;  /* 0x0000008ee3e37221 */ /* 0x000fe40000000000 */
[----:B------:R-:W-:Y:S01]  /*87e0*/  FADD R226, R226, R5 ;  /* 0x00000005e2e27221 */ /* 0x000fe20000000000 */
[----:B------:R-:W-:Y:S01]  /*87f0*/  @P1 MOV R5, 0x7f800000 ;  /* 0x7f80000000051802 */ /* 0x000fe20000000f00 */
[----:B------:R-:W-:Y:S01]  /*8800*/  @P0 FFMA.FTZ R227, R113, R4, +INF ;  /* 0x7f80000071e30423 */ /* 0x000fe20000010004 */
[----:B------:R-:W-:Y:S01]  /*8810*/  @P4 MOV R4, 0x7f800000 ;  /* 0x7f80000000044802 */ /* 0x000fe20000000f00 */
[----:B------:R-:W-:Y:S01]  /*8820*/  FFMA.FTZ R6, R129, 1.4426950216293334961, R6 ;  /* 0x3fb8aa3b81067823 */ /* 0x000fe20000010006 */
[----:B------:R-:W-:Y:S01]  /*8830*/  FSETP.NEU.AND P0, PT, R117, RZ, PT ;  /* 0x000000ff7500720b */ /* 0x000fe20003f0d000 */
[----:B------:R-:W-:Y:S01]  /*8840*/  FMUL R59, R185, R59 ;  /* 0x0000003bb93b7220 */ /* 0x000fe20000400000 */
[----:B------:R-:W-:Y:S01]  /*8850*/  FSEL R227, R227, -INF , P3 ;  /* 0xff800000e3e37808 */ /* 0x000fe20001800000 */
[----:B------:R-:W-:-:S02]  /*8860*/  FMUL R58, R185, R58 ;  /* 0x0000003ab93a7220 */ /* 0x000fc40000400000 */
[C---:B------:R-:W-:Y:S02]  /*8870*/  FMUL R55, R185.reuse, R55 ;  /* 0x00000037b9377220 */ /* 0x040fe40000400000 */
[----:B------:R-:W-:Y:S01]  /*8880*/  FMUL R54, R185, R54 ;  /* 0x00000036b9367220 */ /* 0x000fe20000400000 */
[----:B0-----:R-:W-:Y:S01]  /*8890*/  F2FP.PACK_AB R19, R59, R58 ;  /* 0x0000003a3b13723e */ /* 0x001fe200000000ff */
[C---:B------:R-:W-:Y:S02]  /*88a0*/  FMUL R51, R185.reuse, R51 ;  /* 0x00000033b9337220 */ /* 0x040fe40000400000 */
[----:B------:R-:W-:Y:S01]  /*88b0*/  FMUL R50, R185, R50 ;  /* 0x00000032b9327220 */ /* 0x000fe20000400000 */
[----:B------:R-:W-:Y:S01]  /*88c0*/  F2FP.PACK_AB R18, R55, R54 ;  /* 0x000000363712723e */ /* 0x000fe200000000ff */
[C---:B------:R-:W-:Y:S02]  /*88d0*/  FMUL R47, R185.reuse, R47 ;  /* 0x0000002fb92f7220 */ /* 0x040fe40000400000 */
[----:B------:R-:W-:Y:S01]  /*88e0*/  FMUL R46, R185, R46 ;  /* 0x0000002eb92e7220 */ /* 0x000fe20000400000 */
[----:B------:R-:W-:Y:S01]  /*88f0*/  F2FP.PACK_AB R17, R51, R50 ;  /* 0x000000323311723e */ /* 0x000fe200000000ff */
[----:B------:R-:W-:-:S02]  /*8900*/  FMUL R57, R186, R57 ;  /* 0x00000039ba397220 */ /* 0x000fc40000400000 */
[C---:B------:R-:W-:Y:S01]  /*8910*/  FMUL R56, R186.reuse, R56 ;  /* 0x00000038ba387220 */ /* 0x040fe20000400000 */
[----:B------:R-:W-:Y:S01]  /*8920*/  F2FP.PACK_AB R16, R47, R46 ;  /* 0x0000002e2f10723e */ /* 0x000fe200000000ff */
[----:B------:R-:W-:Y:S01]  /*8930*/  BAR.SYNC.DEFER_BLOCKING 0x0 ;  /* 0x0000000000007b1d */ /* 0x000fe20000010000 */
[C---:B------:R-:W-:Y:S02]  /*8940*/  FMUL R53, R186.reuse, R53 ;  /* 0x00000035ba357220 */ /* 0x040fe40000400000 */
[C---:B------:R-:W-:Y:S02]  /*8950*/  FMUL R52, R186.reuse, R52 ;  /* 0x00000034ba347220 */ /* 0x040fe40000400000 */
[C---:B------:R-:W-:Y:S02]  /*8960*/  FMUL R49, R186.reuse, R49 ;  /* 0x00000031ba317220 */ /* 0x040fe40000400000 */
[C---:B------:R-:W-:Y:S02]  /*8970*/  FMUL R48, R186.reuse, R48 ;  /* 0x00000030ba307220 */ /* 0x040fe40000400000 */
[----:B------:R-:W-:-:S02]  /*8980*/  FMUL R45, R186, R45 ;  /* 0x0000002dba2d7220 */ /* 0x000fc40000400000 */
[----:B------:R-:W-:Y:S02]  /*8990*/  FMUL R44, R186, R44 ;  /* 0x0000002cba2c7220 */ /* 0x000fe40000400000 */
[----:B------:R-:W-:Y:S02]  /*89a0*/  FADD R12, R120, R141 ;  /* 0x0000008d780c7221 */ /* 0x000fe40000000000 */
[----:B------:R-:W-:Y:S01]  /*89b0*/  FADD R11, R119, R6 ;  /* 0x00000006770b7221 */ /* 0x000fe20000000000 */
[----:B------:R-:W-:Y:S01]  /*89c0*/  F2FP.PACK_AB R6, R53, R52 ;  /* 0x000000343506723e */ /* 0x000fe200000000ff */
[----:B------:R-:W-:Y:S01]  /*89d0*/  @P1 FFMA.FTZ R12, R114, R5, +INF ;  /* 0x7f800000720c1423 */ /* 0x000fe20000010005 */
[----:B------:R-:W-:Y:S01]  /*89e0*/  F2FP.PACK_AB R5, R49, R48 ;  /* 0x000000303105723e */ /* 0x000fe200000000ff */
[----:B------:R-:W-:Y:S01]  /*89f0*/  @P5 FFMA.FTZ R11, R118, R7, +INF ;  /* 0x7f800000760b5423 */ /* 0x000fe20000010007 */
[----:B------:R-:W-:Y:S01]  /*8a00*/  F2FP.PACK_AB R7, R57, R56 ;  /* 0x000000383907723e */ /* 0x000fe200000000ff */
[----:B------:R-:W-:Y:S01]  /*8a10*/  @P4 FFMA.FTZ R226, R117, R4, +INF ;  /* 0x7f80000075e24423 */ /* 0x000fe20000010004 */
[----:B------:R-:W-:Y:S01]  /*8a20*/  F2FP.PACK_AB R4, R45, R44 ;  /* 0x0000002c2d04723e */ /* 0x000fe200000000ff */
[----:B------:R-:W-:Y:S01]  /*8a30*/  @!P2 FMUL R67, R67, 16777216 ;  /* 0x4b8000004343a820 */ /* 0x000fe20000400000 */
[----:B------:R-:W0:Y:S01]  /*8a40*/  LDS.128 R44, [R231] ;  /* 0x00000000e72c7984 */ /* 0x000e220000000c00 */
[----:B------:R-:W-:Y:S01]  /*8a50*/  @!P2 FMUL R66, R66, 16777216 ;  /* 0x4b8000004242a820 */ /* 0x000fe20000400000 */
[----:B------:R-:W-:Y:S01]  /*8a60*/  FSETP.NEU.AND P1, PT, R118, RZ, PT ;  /* 0x000000ff7600720b */ /* 0x000fe20003f2d000 */
[----:B------:R-:W-:Y:S01]  /*8a70*/  @!P2 FMUL R63, R63, 16777216 ;  /* 0x4b8000003f3fa820 */ /* 0x000fe20000400000 */
[----:B------:R-:W1:Y:S01]  /*8a80*/  LDS.128 R48, [R230] ;  /* 0x00000000e6307984 */ /* 0x000e620000000c00 */
[----:B------:R-:W-:Y:S01]  /*8a90*/  @!P2 FMUL R62, R62, 16777216 ;  /* 0x4b8000003e3ea820 */ /* 0x000fe20000400000 */
[----:B------:R-:W-:Y:S01]  /*8aa0*/  FSEL R11, R11, -INF , P1 ;  /* 0xff8000000b0b7808 */ /* 0x000fe20000800000 */
[C---:B------:R-:W-:Y:S01]  /*8ab0*/  FMUL R61, R186.reuse, R61 ;  /* 0x0000003dba3d7220 */ /* 0x040fe20000400000 */
[----:B------:R-:W-:Y:S01]  /*8ac0*/  LDS.128 R52, [R229] ;  /* 0x00000000e5347984 */ /* 0x000fe20000000c00 */
[----:B------:R-:W-:Y:S01]  /*8ad0*/  FMUL R60, R186, R60 ;  /* 0x0000003cba3c7220 */ /* 0x000fe20000400000 */
[----:B------:R-:W-:Y:S01]  /*8ae0*/  FSEL R226, R226, -INF , P0 ;  /* 0xff800000e2e27808 */ /* 0x000fe20000000000 */
[C---:B------:R-:W-:Y:S01]  /*8af0*/  FMUL R67, R185.reuse, R67 ;  /* 0x00000043b9437220 */ /* 0x040fe20000400000 */
[----:B------:R-:W2:Y:S01]  /*8b00*/  LDS.128 R56, [R228] ;  /* 0x00000000e4387984 */ /* 0x000ea20000000c00 */
[----:B------:R-:W-:Y:S01]  /*8b10*/  FMUL R66, R185, R66 ;  /* 0x00000042b9427220 */ /* 0x000fe20000400000 */
[----:B------:R-:W-:Y:S01]  /*8b20*/  F2FP.PACK_AB R20, R61, R60 ;  /* 0x0000003c3d14723e */ /* 0x000fe200000000ff */
[C---:B------:R-:W-:Y:S01]  /*8b30*/  FMUL R63, R185.reuse, R63 ;  /* 0x0000003fb93f7220 */ /* 0x040fe20000400000 */
[----:B------:R-:W-:Y:S01]  /*8b40*/  BAR.SYNC.DEFER_BLOCKING 0x0 ;  /* 0x0000000000007b1d */ /* 0x000fe20000010000 */
[----:B------:R-:W-:Y:S01]  /*8b50*/  FMUL R62, R185, R62 ;  /* 0x0000003eb93e7220 */ /* 0x000fe20000400000 */
[----:B------:R-:W-:Y:S01]  /*8b60*/  F2FP.PACK_AB R61, R67, R66 ;  /* 0x00000042433d723e */ /* 0x000fe200000000ff */
[C---:B------:R-:W-:Y:S01]  /*8b70*/  FMUL R69, R186.reuse, R69 ;  /* 0x00000045ba457220 */ /* 0x040fe20000400000 */
[----:B------:R-:W-:Y:S01]  /*8b80*/  F2FP.PACK_AB R66, R95, R98 ;  /* 0x000000625f42723e */ /* 0x000fe200000000ff */
[C---:B------:R-:W-:Y:S01]  /*8b90*/  FMUL R68, R186.reuse, R68 ;  /* 0x00000044ba447220 */ /* 0x040fe20000400000 */
[----:B------:R-:W-:Y:S01]  /*8ba0*/  F2FP.PACK_AB R60, R63, R62 ;  /* 0x0000003e3f3c723e */ /* 0x000fe200000000ff */
[C---:B------:R-:W-:Y:S01]  /*8bb0*/  FMUL R65, R186.reuse, R65 ;  /* 0x00000041ba417220 */ /* 0x040fe20000400000 */
[----:B------:R-:W-:Y:S01]  /*8bc0*/  F2FP.PACK_AB R62, R131, R134 ;  /* 0x00000086833e723e */ /* 0x000fe200000000ff */
        /* <DEDUP_REMOVED lines=11> */
[----:B------:R-:W-:Y:S01]  /*8c80*/  F2FP.PACK_AB R69, R101, R102 ;  /* 0x000000666545723e */ /* 0x000fe200000000ff */
[C---:B------:R-:W-:Y:S01]  /*8c90*/  FMUL R168, R186.reuse, R168 ;  /* 0x000000a8baa87220 */ /* 0x040fe20000400000 */
[----:B------:R-:W-:Y:S01]  /*8ca0*/  F2FP.PACK_AB R65, R99, R100 ;  /* 0x000000646341723e */ /* 0x000fe200000000ff */
[----:B------:R-:W-:Y:S01]  /*8cb0*/  FMUL R89, R185, R175 ;  /* 0x000000afb9597220 */ /* 0x000fe20000400000 */
[----:B------:R-:W-:Y:S01]  /*8cc0*/  STS.128 [R2], R4 ;  /* 0x0000000402007388 */ /* 0x000fe20000000c00 */
[----:B------:R-:W-:Y:S01]  /*8cd0*/  F2FP.PACK_AB R67, R93, R94 ;  /* 0x0000005e5d43723e */ /* 0x000fe200000000ff */
[----:B------:R-:W-:Y:S01]  /*8ce0*/  FMUL R90, R185, R174 ;  /* 0x000000aeb95a7220 */ /* 0x000fe20000400000 */
[----:B------:R-:W-:Y:S01]  /*8cf0*/  F2FP.PACK_AB R95, R85, R86 ;  /* 0x00000056555f723e */ /* 0x000fe200000000ff */
[----:B------:R-:W-:Y:S01]  /*8d00*/  STS.128 [R2+0x80], R16 ;  /* 0x0000801002007388 */ /* 0x000fe20000000c00 */
[----:B------:R-:W-:Y:S01]  /*8d10*/  FMUL R91, R185, R171 ;  /* 0x000000abb95b7220 */ /* 0x000fe20000400000 */
[----:B------:R-:W-:Y:S01]  /*8d20*/  F2FP.PACK_AB R168, R169, R168 ;  /* 0x000000a8a9a8723e */ /* 0x000fe200000000ff */
[----:B------:R-:W-:Y:S01]  /*8d30*/  FMUL R92, R185, R170 ;  /* 0x000000aab95c7220 */ /* 0x000fe20000400000 */
[----:B------:R-:W-:Y:S01]  /*8d40*/  STS.128 [R2+0x400], R24 ;  /* 0x0004001802007388 */ /* 0x000fe20000000c00 */
[C---:B------:R-:W-:Y:S01]  /*8d50*/  FMUL R173, R186.reuse, R173 ;  /* 0x000000adbaad7220 */ /* 0x040fe20000400000 */
[----:B------:R-:W-:Y:S01]  /*8d60*/  F2FP.PACK_AB R94, R87, R88 ;  /* 0x00000058575e723e */ /* 0x000fe200000000ff */
[----:B------:R-:W-:Y:S01]  /*8d70*/  FMUL R172, R186, R172 ;  /* 0x000000acbaac7220 */ /* 0x000fe20000400000 */
[----:B------:R-:W-:Y:S01]  /*8d80*/  STS.128 [R2+0x480], R28 ;  /* 0x0004801c02007388 */ /* 0x000fe20000000c00 */
[----:B------:R-:W-:Y:S01]  /*8d90*/  F2FP.PACK_AB R85, R83, R78 ;  /* 0x0000004e5355723e */ /* 0x000fe200000000ff */
[----:B------:R-:W-:Y:S01]  /*8da0*/  FFMA R14, R11, 0.69314718246459960938, R14 ;  /* 0x3f3172180b0e7823 */ /* 0x000fe2000000000e */
[----:B------:R-:W-:Y:S01]  /*8db0*/  F2FP.PACK_AB R170, R125, R132 ;  /* 0x000000847daa723e */ /* 0x000fe200000000ff */
[----:B------:R-:W-:Y:S01]  /*8dc0*/  BAR.SYNC.DEFER_BLOCKING 0x0 ;  /* 0x0000000000007b1d */ /* 0x000fe20000010000 */
[----:B------:R-:W-:Y:S01]  /*8dd0*/  F2FP.PACK_AB R169, R173, R172 ;  /* 0x000000acada9723e */ /* 0x000fe200000000ff */
[----:B------:R-:W-:Y:S01]  /*8de0*/  FFMA R15, R226, 0.69314718246459960938, R15 ;  /* 0x3f317218e20f7823 */ /* 0x000fe2000000000f */
[----:B------:R-:W-:-:S02]  /*8df0*/  F2FP.PACK_AB R171, R122, R123 ;  /* 0x0000007b7aab723e */ /* 0x000fc400000000ff */
[----:B------:R-:W-:Y:S02]  /*8e00*/  F2FP.PACK_AB R92, R91, R92 ;  /* 0x0000005c5b5c723e */ /* 0x000fe400000000ff */
[----:B------:R-:W-:Y:S02]  /*8e10*/  F2FP.PACK_AB R93, R89, R90 ;  /* 0x0000005a595d723e */ /* 0x000fe400000000ff */
[----:B------:R-:W-:Y:S02]  /*8e20*/  F2FP.PACK_AB R86, R8, R73 ;  /* 0x000000490856723e */ /* 0x000fe400000000ff */
[----:B------:R-:W-:Y:S02]  /*8e30*/  F2FP.PACK_AB R83, R76, R9 ;  /* 0x000000094c53723e */ /* 0x000fe400000000ff */
[----:B------:R-:W-:Y:S02]  /*8e40*/  F2FP.PACK_AB R87, R75, R72 ;  /* 0x000000484b57723e */ /* 0x000fe400000000ff */
[----:B------:R-:W-:-:S02]  /*8e50*/  MOV R123, c[0x0][0x1c8] ;  /* 0x00007200007b7a02 */ /* 0x000fc40000000f00 */
[----:B------:R-:W-:Y:S02]  /*8e60*/  FSETP.NEU.AND P2, PT, R114, RZ, PT ;  /* 0x000000ff7200720b */ /* 0x000fe40003f4d000 */
[C---:B------:R-:W-:Y:S01]  /*8e70*/  SHF.L.U32 R3, R123.reuse, 0x1, RZ ;  /* 0x000000017b037819 */ /* 0x040fe200000006ff */
[C---:B------:R-:W-:Y:S01]  /*8e80*/  IMAD R73, R123.reuse, 0xe, RZ ;  /* 0x0000000e7b497824 */ /* 0x040fe200078e02ff */
[C---:B------:R-:W-:Y:S01]  /*8e90*/  LEA R191, R123.reuse, -R123, 0x6 ;  /* 0x8000007b7bbf7211 */ /* 0x040fe200078e30ff */
[----:B------:R-:W-:Y:S01]  /*8ea0*/  IMAD R75, R123, 0x12, RZ ;  /* 0x000000127b4b7824 */ /* 0x000fe200078e02ff */
[----:B------:R-:W-:Y:S01]  /*8eb0*/  IADD3 R8, P4, R3, R126, RZ ;  /* 0x0000007e03087210 */ /* 0x000fe20007f9e0ff */
[----:B------:R-:W3:Y:S01]  /*8ec0*/  LDS.128 R28, [R231] ;  /* 0x00000000e71c7984 */ /* 0x000ee20000000c00 */
[C---:B------:R-:W-:Y:S01]  /*8ed0*/  IMAD R77, R123.reuse, 0x14, RZ ;  /* 0x000000147b4d7824 */ /* 0x040fe200078e02ff */
[C---:B------:R-:W-:Y:S01]  /*8ee0*/  SHF.L.U32 R193, R123.reuse, 0x6, RZ ;  /* 0x000000067bc17819 */ /* 0x040fe200000006ff */
[C---:B------:R-:W-:Y:S01]  /*8ef0*/  IMAD R79, R123.reuse, 0x1a, RZ ;  /* 0x0000001a7b4f7824 */ /* 0x040fe200078e02ff */
[----:B------:R-:W4:Y:S01]  /*8f00*/  LDS.128 R32, [R230] ;  /* 0x00000000e6207984 */ /* 0x000f220000000c00 */
[C---:B------:R-:W-:Y:S01]  /*8f10*/  LEA.HI.X.SX32 R9, R123.reuse, R127, 0x1, P4 ;  /* 0x0000007f7b097211 */ /* 0x040fe200020f0eff */
[C---:B------:R-:W-:Y:S01]  /*8f20*/  IMAD R137, R123.reuse, 0x24, RZ ;  /* 0x000000247b897824 */ /* 0x040fe200078e02ff */
[C---:B------:R-:W-:Y:S01]  /*8f30*/  LEA R195, R123.reuse, R123, 0x6 ;  /* 0x0000007b7bc37211 */ /* 0x040fe200078e30ff */
[----:B------:R-:W5:Y:S01]  /*8f40*/  LDS.128 R36, [R229] ;  /* 0x00000000e5247984 */ /* 0x000f620000000c00 */
[C---:B------:R-:W-:Y:S01]  /*8f50*/  IMAD R141, R123.reuse, 0x26, RZ ;  /* 0x000000267b8d7824 */ /* 0x040fe200078e02ff */
[----:B------:R-:W-:Y:S01]  /*8f60*/  FSEL R12, R12, -INF , P2 ;  /* 0xff8000000c0c7808 */ /* 0x000fe20001000000 */
[C---:B------:R-:W-:Y:S01]  /*8f70*/  IMAD R145, R123.reuse, 0x28, RZ ;  /* 0x000000287b917824 */ /* 0x040fe200078e02ff */
[----:B------:R-:W0:Y:S01]  /*8f80*/  LDS.128 R40, [R228] ;  /* 0x00000000e4287984 */ /* 0x000e220000000c00 */
[----:B------:R-:W-:-:S02]  /*8f90*/  IMAD R149, R123, 0x2a, RZ ;  /* 0x0000002a7b957824 */ /* 0x000fc400078e02ff */
[C---:B------:R-:W-:Y:S01]  /*8fa0*/  IMAD R153, R123.reuse, 0x2c, RZ ;  /* 0x0000002c7b997824 */ /* 0x040fe200078e02ff */
[----:B------:R-:W-:Y:S01]  /*8fb0*/  BAR.SYNC.DEFER_BLOCKING 0x0 ;  /* 0x0000000000007b1d */ /* 0x000fe20000010000 */
[C---:B------:R-:W-:Y:S02]  /*8fc0*/  IMAD R157, R123.reuse, 0x2e, RZ ;  /* 0x0000002e7b9d7824 */ /* 0x040fe400078e02ff */
[C---:B------:R-:W-:Y:S02]  /*8fd0*/  IMAD R161, R123.reuse, 0x30, RZ ;  /* 0x000000307ba17824 */ /* 0x040fe400078e02ff */
[C---:B------:R-:W-:Y:S02]  /*8fe0*/  IMAD R165, R123.reuse, 0x32, RZ ;  /* 0x000000327ba57824 */ /* 0x040fe400078e02ff */
[C---:B------:R-:W-:Y:S02]  /*8ff0*/  IMAD R173, R123.reuse, 0x36, RZ ;  /* 0x000000367bad7824 */ /* 0x040fe400078e02ff */
[----:B------:R-:W-:-:S02]  /*9000*/  IMAD R177, R123, 0x38, RZ ;  /* 0x000000387bb17824 */ /* 0x000fc400078e02ff */
[C---:B------:R-:W-:Y:S02]  /*9010*/  IMAD R181, R123.reuse, 0x3a, RZ ;  /* 0x0000003a7bb57824 */ /* 0x040fe400078e02ff */
[C---:B------:R-:W-:Y:S02]  /*9020*/  IMAD R185, R123.reuse, 0x3c, RZ ;  /* 0x0000003c7bb97824 */ /* 0x040fe400078e02ff */
[C---:B------:R-:W-:Y:S02]  /*9030*/  IMAD R189, R123.reuse, 0x3e, RZ ;  /* 0x0000003e7bbd7824 */ /* 0x040fe400078e02ff */
[C---:B------:R-:W-:Y:S02]  /*9040*/  IMAD R197, R123.reuse, 0x42, RZ ;  /* 0x000000427bc57824 */ /* 0x040fe400078e02ff */
[C---:B------:R-:W-:Y:S02]  /*9050*/  IMAD R201, R123.reuse, 0x44, RZ ;  /* 0x000000447bc97824 */ /* 0x040fe400078e02ff */
[----:B------:R-:W-:-:S02]  /*9060*/  IMAD R209, R123, 0x48, RZ ;  /* 0x000000487bd17824 */ /* 0x000fc400078e02ff */
[C---:B------:R-:W-:Y:S01]  /*9070*/  IMAD R205, R123.reuse, 0x46, RZ ;  /* 0x000000467bcd7824 */ /* 0x040fe200078e02ff */
[----:B------:R-:W-:Y:S01]  /*9080*/  STS.128 [R2], R20 ;  /* 0x0000001402007388 */ /* 0x000fe20000000c00 */
[C---:B------:R-:W-:Y:S02]  /*9090*/  IMAD R213, R123.reuse, 0x4a, RZ ;  /* 0x0000004a7bd57824 */ /* 0x040fe400078e02ff */
[C---:B------:R-:W-:Y:S01]  /*90a0*/  IMAD R221, R123.reuse, 0x4e, RZ ;  /* 0x0000004e7bdd7824 */ /* 0x040fe200078e02ff */
[----:B------:R0:W-:Y:S01]  /*90b0*/  STS.128 [R2+0x80], R60 ;  /* 0x0000803c02007388 */ /* 0x0001e20000000c00 */
[C---:B------:R-:W-:Y:S02]  /*90c0*/  IMAD R135, R123.reuse, 0x23, RZ ;  /* 0x000000237b877824 */ /* 0x040fe400078e02ff */
[C---:B------:R-:W-:Y:S01]  /*90d0*/  IMAD R139, R123.reuse, 0x25, RZ ;  /* 0x000000257b8b7824 */ /* 0x040fe200078e02ff */
[----:B------:R1:W-:Y:S01]  /*90e0*/  STS.128 [R2+0x400], R68 ;  /* 0x0004004402007388 */ /* 0x0003e20000000c00 */
[----:B------:R-:W-:-:S02]  /*90f0*/  IMAD R217, R123, 0x4c, RZ ;  /* 0x0000004c7bd97824 */ /* 0x000fc400078e02ff */
[C---:B------:R-:W-:Y:S01]  /*9100*/  IMAD R225, R123.reuse, 0x50, RZ ;  /* 0x000000507be17824 */ /* 0x040fe200078e02ff */
[----:B------:R2:W-:Y:S01]  /*9110*/  STS.128 [R2+0x480], R64 ;  /* 0x0004804002007388 */ /* 0x0005e20000000c00 */
[C---:B------:R-:W-:Y:S02]  /*9120*/  IMAD R143, R123.reuse, 0x27, RZ ;  /* 0x000000277b8f7824 */ /* 0x040fe400078e02ff */
[C---:B------:R-:W-:Y:S01]  /*9130*/  IMAD R133, R123.reuse, 0x52, RZ ;  /* 0x000000527b857824 */ /* 0x040fe200078e02ff */
[----:B------:R-:W-:Y:S01]  /*9140*/  BAR.SYNC.DEFER_BLOCKING 0x0 ;  /* 0x0000000000007b1d */ /* 0x000fe20000010000 */
[C---:B------:R-:W-:Y:S02]  /*9150*/  IMAD R147, R123.reuse, 0x29, RZ ;  /* 0x000000297b937824 */ /* 0x040fe400078e02ff */
[C---:B------:R-:W-:Y:S01]  /*9160*/  IMAD R151, R123.reuse, 0x2b, RZ ;  /* 0x0000002b7b977824 */ /* 0x040fe200078e02ff */
[CC--:B0-----:R-:W-:Y:S01]  /*9170*/  LEA R60, P5, R123.reuse, R126.reuse, 0x2 ;  /* 0x0000007e7b3c7211 */ /* 0x0c1fe200078a10ff */
[C---:B------:R-:W-:Y:S01]  /*9180*/  IMAD R155, R123.reuse, 0x2d, RZ ;  /* 0x0000002d7b9b7824 */ /* 0x040fe200078e02ff */
[C---:B------:R-:W-:Y:S01]  /*9190*/  SHF.L.U32 R63, R123.reuse, 0x2, RZ ;  /* 0x000000027b3f7819 */ /* 0x040fe200000006ff */
[----:B------:R-:W-:Y:S01]  /*91a0*/  IMAD R159, R123, 0x2f, RZ ;  /* 0x0000002f7b9f7824 */ /* 0x000fe200078e02ff */
[----:B------:R-:W-:Y:S01]  /*91b0*/  LEA.HI.X.SX32 R61, R3, R127, 0x1, P5 ;  /* 0x0000007f033d7211 */ /* 0x000fe200028f0eff */
[C---:B-1----:R-:W-:Y:S01]  /*91c0*/  IMAD R69, R123.reuse, 0xa, RZ ;  /* 0x0000000a7b457824 */ /* 0x042fe200078e02ff */
[C---:B------:R-:W-:Y:S01]  /*91d0*/  LEA R3, R123.reuse, R123, 0x1 ;  /* 0x0000007b7b037211 */ /* 0x040fe200078e08ff */
[C---:B------:R-:W-:Y:S01]  /*91e0*/  IMAD R71, R123.reuse, 0xc, RZ ;  /* 0x0000000c7b477824 */ /* 0x040fe200078e02ff */
[----:B--2---:R-:W-:Y:S01]  /*91f0*/  PRMT R64, R44, 0x7632, R64 ;  /* 0x000076322c407816 */ /* 0x004fe20000000040 */
[C---:B------:R-:W-:Y:S01]  /*9200*/  IMAD R65, R123.reuse, 0x6, RZ ;  /* 0x000000067b417824 */ /* 0x040fe200078e02ff */
[C---:B------:R-:W-:Y:S01]  /*9210*/  LEA R62, P4, R123.reuse, R126, 0x3 ;  /* 0x0000007e7b3e7211 */ /* 0x040fe200078818ff */
[C---:B------:R-:W-:Y:S01]  /*9220*/  IMAD R163, R123.reuse, 0x31, RZ ;  /* 0x000000317ba37824 */ /* 0x040fe200078e02ff */
[C---:B------:R-:W-:Y:S01]  /*9230*/  SHF.L.U32 R67, R123.reuse, 0x3, RZ ;  /* 0x000000037b437819 */ /* 0x040fe200000006ff */
[----:B------:R-:W-:Y:S01]  /*9240*/  IMAD R167, R123, 0x33, RZ ;  /* 0x000000337ba77824 */ /* 0x000fe200078e02ff */
[----:B------:R-:W-:Y:S01]  /*9250*/  LEA.HI.X.SX32 R63, R63, R127, 0x1, P4 ;  /* 0x0000007f3f3f7211 */ /* 0x000fe200020f0eff */
[----:B------:R-:W-:-:S02]  /*9260*/  IMAD R89, R123, 0x6c, RZ ;  /* 0x0000006c7b597824 */ /* 0x000fc400078e02ff */
[C---:B------:R-:W-:Y:S02]  /*9270*/  IMAD R101, R123.reuse, 0x72, RZ ;  /* 0x000000727b657824 */ /* 0x040fe400078e02ff */
[C---:B------:R-:W-:Y:S01]  /*9280*/  IMAD R175, R123.reuse, 0x37, RZ ;  /* 0x000000377baf7824 */ /* 0x040fe200078e02ff */
[----:B------:R-:W0:Y:S01]  /*9290*/  LDS.128 R16, [R231] ;  /* 0x00000000e7107984 */ /* 0x000e220000000c00 */
[C---:B------:R-:W-:Y:S02]  /*92a0*/  IMAD R97, R123.reuse, 0x70, RZ ;  /* 0x000000707b617824 */ /* 0x040fe400078e02ff */
[C---:B------:R-:W-:Y:S01]  /*92b0*/  IMAD R105, R123.reuse, 0x74, RZ ;  /* 0x000000747b697824 */ /* 0x040fe200078e02ff */
[----:B------:R-:W1:Y:S01]  /*92c0*/  LDS.128 R4, [R230] ;  /* 0x00000000e6047984 */ /* 0x000e620000000c00 */
[C---:B------:R-:W-:Y:S02]  /*92d0*/  IMAD R179, R123.reuse, 0x39, RZ ;  /* 0x000000397bb37824 */ /* 0x040fe400078e02ff */
[C---:B------:R-:W-:Y:S01]  /*92e0*/  IMAD R113, R123.reuse, 0x78, RZ ;  /* 0x000000787b717824 */ /* 0x040fe200078e02ff */
[----:B------:R-:W2:Y:S01]  /*92f0*/  LDS.128 R24, [R229] ;  /* 0x00000000e5187984 */ /* 0x000ea20000000c00 */
[----:B------:R-:W-:-:S02]  /*9300*/  IMAD R109, R123, 0x76, RZ ;  /* 0x000000767b6d7824 */ /* 0x000fc400078e02ff */
[C---:B------:R-:W-:Y:S01]  /*9310*/  IMAD R117, R123.reuse, 0x7a, RZ ;  /* 0x0000007a7b757824 */ /* 0x040fe200078e02ff */
[----:B------:R-:W0:Y:S01]  /*9320*/  LDS.128 R20, [R228] ;  /* 0x00000000e4147984 */ /* 0x000e220000000c00 */
[C---:B------:R-:W-:Y:S02]  /*9330*/  IMAD R125, R123.reuse, 0x7e, RZ ;  /* 0x0000007e7b7d7824 */ /* 0x040fe400078e02ff */
[C---:B------:R-:W-:Y:S01]  /*9340*/  IMAD R183, R123.reuse, 0x3b, RZ ;  /* 0x0000003b7bb77824 */ /* 0x040fe200078e02ff */
[----:B------:R-:W-:Y:S01]  /*9350*/  BAR.SYNC.DEFER_BLOCKING 0x0 ;  /* 0x0000000000007b1d */ /* 0x000fe20000010000 */
        /* <DEDUP_REMOVED lines=9> */
[C---:B------:R-:W-:Y:S02]  /*93f0*/  IMAD R203, R123.reuse, 0x45, RZ ;  /* 0x000000457bcb7824 */ /* 0x040fe400078e02ff */
[C---:B------:R-:W-:Y:S02]  /*9400*/  IMAD R208, R123.reuse, 0x90, RZ ;  /* 0x000000907bd07824 */ /* 0x040fe400078e02ff */
[C---:B------:R-:W-:Y:S01]  /*9410*/  IMAD R206, R123.reuse, 0x8e, RZ ;  /* 0x0000008e7bce7824 */ /* 0x040fe200078e02ff */
[----:B------:R0:W-:Y:S01]  /*9420*/  STS.128 [R2], R168 ;  /* 0x000000a802007388 */ /* 0x0001e20000000c00 */
        /* <DEDUP_REMOVED lines=8> */
[----:B------:R3:W-:Y:S01]  /*94b0*/  STS.128 [R2+0x480], R84 ;  /* 0x0004805402007388 */ /* 0x0007e20000000c00 */
[C---:B------:R-:W-:Y:S02]  /*94c0*/  IMAD R215, R123.reuse, 0x4b, RZ ;  /* 0x0000004b7bd77824 */ /* 0x040fe400078e02ff */
[C---:B------:R-:W-:Y:S01]  /*94d0*/  IMAD R220, R123.reuse, 0x9c, RZ ;  /* 0x0000009c7bdc7824 */ /* 0x040fe200078e02ff */
[----:B------:R-:W-:Y:S01]  /*94e0*/  BAR.SYNC.DEFER_BLOCKING 0x0 ;  /* 0x0000000000007b1d */ /* 0x000fe20000010000 */
[----:B0-----:R-:W-:-:S02]  /*94f0*/  IMAD R169, R123, 0x34, RZ ;  /* 0x000000347ba97824 */ /* 0x001fc400078e02ff */
[C---:B------:R-:W-:Y:S02]  /*9500*/  IMAD R171, R123.reuse, 0x35, RZ ;  /* 0x000000357bab7824 */ /* 0x040fe400078e02ff */
[C---:B-1----:R-:W-:Y:S02]  /*9510*/  IMAD R93, R123.reuse, 0x6e, RZ ;  /* 0x0000006e7b5d7824 */ /* 0x042fe400078e02ff */
[C---:B------:R-:W-:Y:S02]  /*9520*/  IMAD R218, R123.reuse, 0x9a, RZ ;  /* 0x0000009a7bda7824 */ /* 0x040fe400078e02ff */
[C---:B--2---:R-:W-:Y:S02]  /*9530*/  IMAD R81, R123.reuse, 0x1c, RZ ;  /* 0x0000001c7b517824 */ /* 0x044fe400078e02ff */
[----:B------:R-:W-:Y:S01]  /*9540*/  IMAD R222, R123, 0x9e, RZ ;  /* 0x0000009e7bde7824 */ /* 0x000fe200078e02ff */
[----:B---3--:R-:W-:Y:S01]  /*9550*/  IADD3 R2, P5, R65, R126, RZ ;  /* 0x0000007e41027210 */ /* 0x008fe20007fbe0ff */
[----:B------:R-:W-:-:S02]  /*9560*/  IMAD R85, R123, 0x6a, RZ ;  /* 0x0000006a7b557824 */ /* 0x000fc400078e02ff */
[----:B------:R-:W-:Y:S01]  /*9570*/  IMAD R130, R123, 0xa2, RZ ;  /* 0x000000a27b827824 */ /* 0x000fe200078e02ff */
[----:B------:R-:W-:Y:S01]  /*9580*/  LEA.HI.X.SX32 R3, R3, R127, 0x1, P5 ;  /* 0x0000007f03037211 */ /* 0x000fe200028f0eff */
[C---:B------:R-:W-:Y:S02]  /*9590*/  IMAD R219, R123.reuse, 0x4d, RZ ;  /* 0x0000004d7bdb7824 */ /* 0x040fe400078e02ff */
[C---:B------:R-:W-:Y:S02]  /*95a0*/  IMAD R223, R123.reuse, 0x4f, RZ ;  /* 0x0000004f7bdf7824 */ /* 0x040fe400078e02ff */
[C---:B------:R-:W-:Y:S02]  /*95b0*/  IMAD R224, R123.reuse, 0xa0, RZ ;  /* 0x000000a07be07824 */ /* 0x040fe400078e02ff */
[C---:B------:R-:W-:Y:S01]  /*95c0*/  IMAD R132, R123.reuse, 0xa4, RZ ;  /* 0x000000a47b847824 */ /* 0x040fe200078e02ff */
[----:B------:R0:W-:Y:S01]  /*95d0*/  STG.E.U16 [R126.64], R44 ;  /* 0x0000002c7e007986 */ /* 0x0001e2000c101506 */
[----:B------:R-:W-:-:S02]  /*95e0*/  IMAD R131, R123, 0x51, RZ ;  /* 0x000000517b837824 */ /* 0x000fc400078e02ff */
[C---:B------:R-:W-:Y:S01]  /*95f0*/  IMAD R128, R123.reuse, 0xa6, RZ ;  /* 0x000000a67b807824 */ /* 0x040fe200078e02ff */
[----:B------:R1:W-:Y:S01]  /*9600*/  STG.E.U16 [R8.64], R64 ;  /* 0x0000004008007986 */ /* 0x0003e2000c101506 */
[C---:B------:R-:W-:Y:S02]  /*9610*/  IMAD R129, R123.reuse, 0x53, RZ ;  /* 0x000000537b817824 */ /* 0x040fe400078e02ff */
[C---:B------:R-:W-:Y:S01]  /*9620*/  IMAD R66, R123.reuse, 0xc2, RZ ;  /* 0x000000c27b427824 */ /* 0x040fe200078e02ff */
[----:B------:R2:W-:Y:S01]  /*9630*/  STG.E.U16 [R60.64], R48 ;  /* 0x000000303c007986 */ /* 0x0005e2000c101506 */
[C---:B------:R-:W-:Y:S02]  /*9640*/  IMAD R70, R123.reuse, 0xc6, RZ ;  /* 0x000000c67b467824 */ /* 0x040fe400078e02ff */
[C---:B------:R-:W-:Y:S01]  /*9650*/  IMAD R68, R123.reuse, 0xc4, RZ ;  /* 0x000000c47b447824 */ /* 0x040fe200078e02ff */
[----:B0-----:R-:W-:Y:S01]  /*9660*/  PRMT R44, R56, 0x7632, R44 ;  /* 0x00007632382c7816 */ /* 0x001fe2000000002c */
[----:B------:R-:W-:-:S02]  /*9670*/  IMAD R72, R123, 0xc8, RZ ;  /* 0x000000c87b487824 */ /* 0x000fc400078e02ff */
[C---:B------:R-:W-:Y:S01]  /*9680*/  IMAD R76, R123.reuse, 0xcc, RZ ;  /* 0x000000cc7b4c7824 */ /* 0x040fe200078e02ff */
[C---:B-1----:R-:W-:Y:S01]  /*9690*/  LEA R9, R123.reuse, R123, 0x2 ;  /* 0x0000007b7b097211 */ /* 0x042fe200078e10ff */
[----:B------:R-:W-:Y:S01]  /*96a0*/  IMAD R74, R123, 0xca, RZ ;  /* 0x000000ca7b4a7824 */ /* 0x000fe200078e02ff */
[-C--:B------:R-:W-:Y:S01]  /*96b0*/  IADD3 R8, P5, R69, R126.reuse, RZ ;  /* 0x0000007e45087210 */ /* 0x080fe20007fbe0ff */
[C---:B------:R-:W-:Y:S01]  /*96c0*/  IMAD R78, R123.reuse, 0xce, RZ ;  /* 0x000000ce7b4e7824 */ /* 0x040fe200078e02ff */
[----:B--2---:R-:W-:Y:S01]  /*96d0*/  PRMT R61, R48, 0x7632, R61 ;  /* 0x00007632303d7816 */ /* 0x004fe2000000003d */
[----:B------:R-:W-:Y:S01]  /*96e0*/  IMAD R82, R123, 0xd2, RZ ;  /* 0x000000d27b527824 */ /* 0x000fe200078e02ff */
[-C--:B------:R-:W-:Y:S01]  /*96f0*/  IADD3 R60, P6, R71, R126.reuse, RZ ;  /* 0x0000007e473c7210 */ /* 0x080fe20007fde0ff */
[----:B------:R-:W-:Y:S01]  /*9700*/  IMAD R80, R123, 0xd0, RZ ;  /* 0x000000d07b507824 */ /* 0x000fe200078e02ff */
[----:B------:R-:W-:Y:S01]  /*9710*/  LEA.HI.X.SX32 R9, R9, R127, 0x1, P5 ;  /* 0x0000007f09097211 */ /* 0x000fe200028f0eff */
[----:B------:R0:W-:Y:S01]  /*9720*/  STG.E.U16 [R2.64], R61 ;  /* 0x0000003d02007986 */ /* 0x0001e2000c101506 */
[C---:B------:R-:W-:Y:S01]  /*9730*/  LEA R64, P4, R123.reuse, R126, 0x4 ;  /* 0x0000007e7b407211 */ /* 0x040fe200078820ff */
[----:B------:R-:W-:Y:S01]  /*9740*/  IMAD R84, R123, 0xd4, RZ ;  /* 0x000000d47b547824 */ /* 0x000fe200078e02ff */
[----:B------:R-:W-:Y:S01]  /*9750*/  PRMT R48, R49, 0x7632, R48 ;  /* 0x0000763231307816 */ /* 0x000fe20000000030 */
[----:B------:R1:W-:Y:S01]  /*9760*/  STG.E.U16 [R62.64], R52 ;  /* 0x000000343e007986 */ /* 0x0003e2000c101506 */
[----:B------:R-:W-:-:S02]  /*9770*/  IMAD R83, R123, 0x69, RZ ;  /* 0x000000697b537824 */ /* 0x000fc400078e02ff */
[C---:B------:R-:W-:Y:S02]  /*9780*/  IMAD R88, R123.reuse, 0xd8, RZ ;  /* 0x000000d87b587824 */ /* 0x040fe400078e02ff */
[C---:B------:R-:W-:Y:S02]  /*9790*/  IMAD R86, R123.reuse, 0xd6, RZ ;  /* 0x000000d67b567824 */ /* 0x040fe400078e02ff */
[C---:B------:R-:W-:Y:S01]  /*97a0*/  IMAD R90, R123.reuse, 0xda, RZ ;  /* 0x000000da7b5a7824 */ /* 0x040fe200078e02ff */
[----:B0-----:R-:W-:Y:S01]  /*97b0*/  PRMT R3, R52, 0x7632, R3 ;  /* 0x0000763234037816 */ /* 0x001fe20000000003 */
[----:B------:R-:W-:Y:S01]  /*97c0*/  IMAD R94, R123, 0xde, RZ ;  /* 0x000000de7b5e7824 */ /* 0x000fe200078e02ff */
[----:B------:R-:W-:Y:S01]  /*97d0*/  LEA.HI.X.SX32 R61, R65, R127, 0x1, P6 ;  /* 0x0000007f413d7211 */ /* 0x000fe200030f0eff */
[C---:B------:R-:W-:Y:S01]  /*97e0*/  IMAD R87, R123.reuse, 0x6b, RZ ;  /* 0x0000006b7b577824 */ /* 0x040fe200078e02ff */
[----:B------:R-:W-:Y:S01]  /*97f0*/  LEA R65, R123, -R123, 0x3 ;  /* 0x8000007b7b417211 */ /* 0x000fe200078e18ff */
[----:B------:R0:W-:Y:S01]  /*9800*/  STG.E.U16 [R8.64], R3 ;  /* 0x0000000308007986 */ /* 0x0001e2000c101506 */
[----:B------:R-:W-:Y:S01]  /*9810*/  IADD3 R2, P5, R73, R126, RZ ;  /* 0x0000007e49027210 */ /* 0x000fe20007fbe0ff */
[----:B-1----:R-:W-:-:S02]  /*9820*/  IMAD R63, R123, 0xb, RZ ;  /* 0x0000000b7b3f7824 */ /* 0x002fc400078e02ff */
[----:B------:R1:W-:Y:S01]  /*9830*/  STG.E.U16 [R60.64], R56 ;  /* 0x000000383c007986 */ /* 0x0003e2000c101506 */
[C---:B------:R-:W-:Y:S02]  /*9840*/  IMAD R91, R123.reuse, 0x6d, RZ ;  /* 0x0000006d7b5b7824 */ /* 0x040fe400078e02ff */
[C---:B------:R-:W-:Y:S02]  /*9850*/  IMAD R92, R123.reuse, 0xdc, RZ ;  /* 0x000000dc7b5c7824 */ /* 0x040fe400078e02ff */
[C---:B------:R-:W-:Y:S02]  /*9860*/  IMAD R96, R123.reuse, 0xe0, RZ ;  /* 0x000000e07b607824 */ /* 0x040fe400078e02ff */
[----:B------:R-:W-:Y:S01]  /*9870*/  IMAD R95, R123, 0x6f, RZ ;  /* 0x0000006f7b5f7824 */ /* 0x000fe200078e02ff */
[----:B0-----:R-:W-:Y:S01]  /*9880*/  LEA.HI.X.SX32 R3, R65, R127, 0x1, P5 ;  /* 0x0000007f41037211 */ /* 0x001fe200028f0eff */
[C---:B------:R-:W-:Y:S01]  /*9890*/  IMAD R100, R123.reuse, 0xe4, RZ ;  /* 0x000000e47b647824 */ /* 0x040fe200078e02ff */
[C---:B------:R-:W-:Y:S01]  /*98a0*/  LEA R9, R123.reuse, R123, 0x3 ;  /* 0x0000007b7b097211 */ /* 0x040fe200078e18ff */
[----:B------:R-:W-:Y:S01]  /*98b0*/  IMAD R98, R123, 0xe2, RZ ;  /* 0x000000e27b627824 */ /* 0x000fe200078e02ff */
[-C--:B------:R-:W-:Y:S01]  /*98c0*/  IADD3 R8, P5, R75, R126.reuse, RZ ;  /* 0x0000007e4b087210 */ /* 0x080fe20007fbe0ff */
[----:B------:R0:W-:Y:S01]  /*98d0*/  STG.E.U16 [R2.64], R44 ;  /* 0x0000002c02007986 */ /* 0x0001e2000c101506 */
[-C--:B------:R-:W-:Y:S01]  /*98e0*/  LEA.HI.X.SX32 R65, R67, R127.reuse, 0x1, P4 ;  /* 0x0000007f43417211 */ /* 0x080fe200020f0eff */
[----:B------:R-:W-:Y:S01]  /*98f0*/  IMAD R67, R123, 0x16, RZ ;  /* 0x000000167b437824 */ /* 0x000fe200078e02ff */
[-C--:B-1----:R-:W-:Y:S01]  /*9900*/  IADD3 R60, P6, R77, R126.reuse, RZ ;  /* 0x0000007e4d3c7210 */ /* 0x082fe20007fde0ff */
[----:B------:R-:W-:Y:S01]  /*9910*/  IMAD R102, R123, 0xe6, RZ ;  /* 0x000000e67b667824 */ /* 0x000fe200078e02ff */
[-C--:B------:R-:W-:Y:S01]  /*9920*/  LEA.HI.X.SX32 R9, R9, R127.reuse, 0x1, P5 ;  /* 0x0000007f09097211 */ /* 0x080fe200028f0eff */
[----:B------:R1:W-:Y:S01]  /*9930*/  STG.E.U16 [R64.64], R45 ;  /* 0x0000002d40007986 */ /* 0x0003e2000c101506 */
[----:B------:R-:W-:Y:S01]  /*9940*/  LEA.HI.X.SX32 R61, R69, R127, 0x1, P6 ;  /* 0x0000007f453d7211 */ /* 0x000fe200030f0eff */
[C---:B------:R-:W-:Y:S01]  /*9950*/  IMAD R69, R123.reuse, 0x18, RZ ;  /* 0x000000187b457824 */ /* 0x040fe200078e02ff */
[----:B------:R-:W-:Y:S01]  /*9960*/  PRMT R56, R50, 0x7632, R56 ;  /* 0x0000763232387816 */ /* 0x000fe20000000038 */
[----:B------:R-:W-:Y:S01]  /*9970*/  IMAD R251, R123, 0xea, RZ ;  /* 0x000000ea7bfb7824 */ /* 0x000fe200078e02ff */
[----:B0-----:R-:W-:Y:S01]  /*9980*/  PRMT R3, R45, 0x7632, R3 ;  /* 0x000076322d037816 */ /* 0x001fe20000000003 */
[----:B------:R-:W-:Y:S01]  /*9990*/  IMAD R99, R123, 0x71, RZ ;  /* 0x000000717b637824 */ /* 0x000fe200078e02ff */
[-C--:B------:R-:W-:Y:S01]  /*99a0*/  IADD3 R2, P5, R67, R126.reuse, RZ ;  /* 0x0000007e43027210 */ /* 0x080fe20007fbe0ff */
[----:B------:R-:W-:Y:S01]  /*99b0*/  IMAD R103, R123, 0x73, RZ ;  /* 0x000000737b677824 */ /* 0x000fe200078e02ff */
[-C--:B------:R-:W-:Y:S01]  /*99c0*/  IADD3 R62, P4, R69, R126.reuse, RZ ;  /* 0x0000007e453e7210 */ /* 0x080fe20007f9e0ff */
[----:B------:R0:W-:Y:S01]  /*99d0*/  STG.E.U16 [R8.64], R3 ;  /* 0x0000000308007986 */ /* 0x0001e2000c101506 */
[----:B------:R-:W-:Y:S01]  /*99e0*/  IADD3 R44, P6, R81, R126, RZ ;  /* 0x0000007e512c7210 */ /* 0x000fe20007fde0ff */
[----:B-1----:R-:W-:-:S02]  /*99f0*/  IMAD R65, R123, 0x1e, RZ ;  /* 0x0000001e7b417824 */ /* 0x002fc400078e02ff */
[----:B------:R1:W-:Y:S01]  /*9a00*/  STG.E.U16 [R60.64], R49 ;  /* 0x000000313c007986 */ /* 0x0003e2000c101506 */
[-C--:B------:R-:W-:Y:S01]  /*9a10*/  LEA.HI.X.SX32 R45, R73, R127.reuse, 0x1, P6 ;  /* 0x0000007f492d7211 */ /* 0x080fe200030f0eff */
[C---:B------:R-:W-:Y:S02]  /*9a20*/  IMAD R73, R123.reuse, 0x64, RZ ;  /* 0x000000647b497824 */ /* 0x040fe400078e02ff */
[C---:B------:R-:W-:Y:S02]  /*9a30*/  IMAD R64, R123.reuse, 0xc0, RZ ;  /* 0x000000c07b407824 */ /* 0x040fe400078e02ff */
[----:B------:R-:W-:Y:S01]  /*9a40*/  IMAD R104, R123, 0xe8, RZ ;  /* 0x000000e87b687824 */ /* 0x000fe200078e02ff */
[-C--:B0-----:R-:W-:Y:S01]  /*9a50*/  LEA.HI.X.SX32 R3, R63, R127.reuse, 0x1, P5 ;  /* 0x0000007f3f037211 */ /* 0x081fe200028f0eff */
[----:B------:R-:W-:Y:S01]  /*9a60*/  IMAD R9, R123, 0xd, RZ ;  /* 0x0000000d7b097824 */ /* 0x000fe200078e02ff */
[----:B------:R-:W-:Y:S01]  /*9a70*/  IADD3 R8, P5, R79, R126, RZ ;  /* 0x0000007e4f087210 */ /* 0x000fe20007fbe0ff */
[----:B------:R-:W-:Y:S01]  /*9a80*/  IMAD R249, R123, 0xec, RZ ;  /* 0x000000ec7bf97824 */ /* 0x000fe200078e02ff */
[-C--:B------:R-:W-:Y:S01]  /*9a90*/  LEA.HI.X.SX32 R63, R71, R127.reuse, 0x1, P4 ;  /* 0x0000007f473f7211 */ /* 0x080fe200020f0eff */
[----:B------:R0:W-:Y:S01]  /*9aa0*/  STG.E.U16 [R2.64], R48 ;  /* 0x0000003002007986 */ /* 0x0001e2000c101506 */
[----:B------:R-:W-:Y:S01]  /*9ab0*/  LEA.HI.X.SX32 R9, R9, R127, 0x1, P5 ;  /* 0x0000007f09097211 */ /* 0x000fe200028f0eff */
[C---:B------:R-:W-:Y:S01]  /*9ac0*/  IMAD R71, R123.reuse, 0x22, RZ ;  /* 0x000000227b477824 */ /* 0x040fe200078e02ff */
[C---:B-1----:R-:W-:Y:S01]  /*9ad0*/  LEA R49, R123.reuse, -R123, 0x4 ;  /* 0x8000007b7b317211 */ /* 0x042fe200078e20ff */
[----:B------:R1:W-:Y:S01]  /*9ae0*/  STG.E.U16 [R62.64], R53 ;  /* 0x000000353e007986 */ /* 0x0003e2000c101506 */
[C---:B------:R-:W-:Y:S01]  /*9af0*/  SHF.L.U32 R61, R123.reuse, 0x4, RZ ;  /* 0x000000047b3d7819 */ /* 0x040fe200000006ff */
[----:B------:R-:W-:-:S02]  /*9b00*/  IMAD R60, R123, 0xbc, RZ ;  /* 0x000000bc7b3c7824 */ /* 0x000fc400078e02ff */
[C---:B------:R-:W-:Y:S02]  /*9b10*/  IMAD R107, R123.reuse, 0x75, RZ ;  /* 0x000000757b6b7824 */ /* 0x040fe400078e02ff */
[----:B------:R-:W-:Y:S01]  /*9b20*/  IMAD R245, R123, 0xf0, RZ ;  /* 0x000000f07bf57824 */ /* 0x000fe200078e02ff */
[----:B0-----:R-:W-:Y:S01]  /*9b30*/  PRMT R3, R53, 0x7632, R3 ;  /* 0x0000763235037816 */ /* 0x001fe20000000003 */
[----:B------:R-:W-:Y:S01]  /*9b40*/  IMAD R247, R123, 0xee, RZ ;  /* 0x000000ee7bf77824 */ /* 0x000fe200078e02ff */
[-C--:B------:R-:W-:Y:S01]  /*9b50*/  IADD3 R2, P5, R65, R126.reuse, RZ ;  /* 0x0000007e41027210 */ /* 0x080fe20007fbe0ff */
[C---:B------:R-:W-:Y:S01]  /*9b60*/  IMAD R243, R123.reuse, 0xf2, RZ ;  /* 0x000000f27bf37824 */ /* 0x040fe200078e02ff */
[C---:B------:R-:W-:Y:S01]  /*9b70*/  LEA R48, P4, R123.reuse, R126, 0x5 ;  /* 0x0000007e7b307211 */ /* 0x040fe200078828ff */
[----:B------:R0:W-:Y:S01]  /*9b80*/  STG.E.U16 [R8.64], R3 ;  /* 0x0000000308007986 */ /* 0x0001e2000c101506 */
[C---:B-1----:R-:W-:Y:S02]  /*9b90*/  IMAD R53, R123.reuse, 0x13, RZ ;  /* 0x000000137b357824 */ /* 0x042fe400078e02ff */
[C---:B------:R-:W-:Y:S01]  /*9ba0*/  IMAD R62, R123.reuse, 0xbe, RZ ;  /* 0x000000be7b3e7824 */ /* 0x040fe200078e02ff */
[----:B------:R1:W-:Y:S01]  /*9bb0*/  STG.E.U16 [R44.64], R57 ;  /* 0x000000392c007986 */ /* 0x0003e2000c101506 */
[----:B------:R-:W-:-:S02]  /*9bc0*/  IMAD R63, R123, 0x5f, RZ ;  /* 0x0000005f7b3f7824 */ /* 0x000fc400078e02ff */
[C---:B------:R-:W-:Y:S02]  /*9bd0*/  IMAD R239, R123.reuse, 0xf6, RZ ;  /* 0x000000f67bef7824 */ /* 0x040fe400078e02ff */
[C---:B------:R-:W-:Y:S02]  /*9be0*/  IMAD R111, R123.reuse, 0x77, RZ ;  /* 0x000000777b6f7824 */ /* 0x040fe400078e02ff */
[----:B------:R-:W-:Y:S01]  /*9bf0*/  IMAD R115, R123, 0x79, RZ ;  /* 0x000000797b737824 */ /* 0x000fe200078e02ff */
[----:B0-----:R-:W-:Y:S01]  /*9c00*/  LEA.HI.X.SX32 R3, R49, R127, 0x1, P5 ;  /* 0x0000007f31037211 */ /* 0x001fe200028f0eff */
[C---:B------:R-:W-:Y:S01]  /*9c10*/  IMAD R241, R123.reuse, 0xf4, RZ ;  /* 0x000000f47bf17824 */ /* 0x040fe200078e02ff */
[C---:B------:R-:W-:Y:S01]  /*9c20*/  LEA R9, R123.reuse, R123, 0x4 ;  /* 0x0000007b7b097211 */ /* 0x040fe200078e20ff */
[----:B------:R-:W-:Y:S01]  /*9c30*/  IMAD R237, R123, 0xf8, RZ ;  /* 0x000000f87bed7824 */ /* 0x000fe200078e02ff */
[----:B-1----:R-:W-:Y:S01]  /*9c40*/  PRMT R45, R57, 0x7632, R45 ;  /* 0x00007632392d7816 */ /* 0x002fe2000000002d */
[----:B------:R-:W-:Y:S01]  /*9c50*/  IMAD R57, R123, 0x5c, RZ ;  /* 0x0000005c7b397824 */ /* 0x000fe200078e02ff */
[-C--:B------:R-:W-:Y:S01]  /*9c60*/  IADD3 R8, P5, R71, R126.reuse, RZ ;  /* 0x0000007e47087210 */ /* 0x080fe20007fbe0ff */
[----:B------:R-:W-:Y:S01]  /*9c70*/  IMAD R119, R123, 0x7b, RZ ;  /* 0x0000007b7b777824 */ /* 0x000fe200078e02ff */
[-C--:B------:R-:W-:Y:S01]  /*9c80*/  IADD3 R44, P6, R137, R126.reuse, RZ ;  /* 0x0000007e892c7210 */ /* 0x080fe20007fde0ff */
[----:B------:R0:W-:Y:S01]  /*9c90*/  STG.E.U16 [R2.64], R45 ;  /* 0x0000002d02007986 */ /* 0x0001e2000c101506 */
[-C--:B------:R-:W-:Y:S01]  /*9ca0*/  LEA.HI.X.SX32 R49, R61, R127.reuse, 0x1, P4 ;  /* 0x0000007f3d317211 */ /* 0x080fe200020f0eff */
[----:B------:R-:W-:Y:S01]  /*9cb0*/  IMAD R61, R123, 0x5e, RZ ;  /* 0x0000005e7b3d7824 */ /* 0x000fe200078e02ff */
[----:B------:R-:W-:Y:S01]  /*9cc0*/  LEA.HI.X.SX32 R9, R9, R127, 0x1, P5 ;  /* 0x0000007f09097211 */ /* 0x000fe200028f0eff */
[----:B------:R-:W-:Y:S01]  /*9cd0*/  IMAD R233, R123, 0xfc, RZ ;  /* 0x000000fc7be97824 */ /* 0x000fe200078e02ff */
[----:B------:R-:W-:Y:S01]  /*9ce0*/  IADD3 R52, P4, R145, R126, RZ ;  /* 0x0000007e91347210 */ /* 0x000fe20007f9e0ff */
[----:B------:R1:W-:Y:S01]  /*9cf0*/  STG.E.U16 [R48.64], R46 ;  /* 0x0000002e30007986 */ /* 0x0003e2000c101506 */
[----:B------:R-:W-:Y:S01]  /*9d00*/  IMAD R235, R123, 0xfa, RZ ;  /* 0x000000fa7beb7824 */ /* 0x000fe200078e02ff */
[----:B0-----:R-:W-:-:S02]  /*9d10*/  PRMT R3, R46, 0x7632, R3 ;  /* 0x000076322e037816 */ /* 0x001fc40000000003 */
[-C--:B------:R-:W-:Y:S02]  /*9d20*/  IADD3 R2, P5, R141, R126.reuse, RZ ;  /* 0x0000007e8d027210 */ /* 0x080fe40007fbe0ff */
[-C--:B------:R-:W-:Y:S01]  /*9d30*/  LEA.HI.X.SX32 R45, R75, R127.reuse, 0x1, P6 ;  /* 0x0000007f4b2d7211 */ /* 0x080fe200030f0eff */
[----:B------:R0:W-:Y:S01]  /*9d40*/  STG.E.U16 [R8.64], R3 ;  /* 0x0000000308007986 */ /* 0x0001e2000c101506 */
[C---:B-1----:R-:W-:Y:S02]  /*9d50*/  IMAD R49, R123.reuse, 0x17, RZ ;  /* 0x000000177b317824 */ /* 0x042fe400078e02ff */
[----:B------:R-:W-:Y:S01]  /*9d60*/  IMAD R75, R123, 0x65, RZ ;  /* 0x000000657b4b7824 */ /* 0x000fe200078e02ff */
[----:B------:R1:W-:Y:S01]  /*9d70*/  STG.E.U16 [R44.64], R50 ;  /* 0x000000322c007986 */ /* 0x0003e2000c101506 */
[----:B0-----:R-:W-:Y:S01]  /*9d80*/  LEA.HI.X.SX32 R3, R53, R127, 0x1, P5 ;  /* 0x0000007f35037211 */ /* 0x001fe200028f0eff */
[----:B------:R-:W-:Y:S01]  /*9d90*/  IMAD R9, R123, 0x15, RZ ;  /* 0x000000157b097824 */ /* 0x000fe200078e02ff */
[----:B------:R-:W-:-:S02]  /*9da0*/  IADD3 R8, P5, R149, R126, RZ ;  /* 0x0000007e95087210 */ /* 0x000fc40007fbe0ff */
[-C--:B-1----:R-:W-:Y:S01]  /*9db0*/  IADD3 R44, P6, R153, R126.reuse, RZ ;  /* 0x0000007e992c7210 */ /* 0x082fe20007fde0ff */
[----:B------:R0:W-:Y:S01]  /*9dc0*/  STG.E.U16 [R2.64], R56 ;  /* 0x0000003802007986 */ /* 0x0001e2000c101506 */
[-C--:B------:R-:W-:Y:S01]  /*9dd0*/  LEA.HI.X.SX32 R53, R77, R127.reuse, 0x1, P4 ;  /* 0x0000007f4d357211 */ /* 0x080fe200020f0eff */
[----:B------:R-:W-:Y:S01]  /*9de0*/  IMAD R77, R123, 0x66, RZ ;  /* 0x000000667b4d7824 */ /* 0x000fe200078e02ff */
[-C--:B------:R-:W-:Y:S02]  /*9df0*/  LEA.HI.X.SX32 R9, R9, R127.reuse, 0x1, P5 ;  /* 0x0000007f09097211 */ /* 0x080fe400028f0eff */
[----:B------:R-:W-:Y:S01]  /*9e00*/  LEA.HI.X.SX32 R45, R67, R127, 0x1, P6 ;  /* 0x0000007f432d7211 */ /* 0x000fe200030f0eff */
[----:B------:R1:W-:Y:S01]  /*9e10*/  STG.E.U16 [R52.64], R54 ;  /* 0x0000003634007986 */ /* 0x0003e2000c101506 */
[----:B------:R-:W-:Y:S01]  /*9e20*/  IADD3 R48, P4, R161, R126, RZ ;  /* 0x0000007ea1307210 */ /* 0x000fe20007f9e0ff */
[----:B------:R-:W-:Y:S01]  /*9e30*/  IMAD R67, R123, 0x61, RZ ;  /* 0x000000617b437824 */ /* 0x000fe200078e02ff */
[----:B------:R-:W-:-:S02]  /*9e40*/  PRMT R50, R51, 0x7632, R50 ;  /* 0x0000763233327816 */ /* 0x000fc40000000032 */
[----:B0-----:R-:W-:Y:S01]  /*9e50*/  PRMT R3, R54, 0x7632, R3 ;  /* 0x0000763236037816 */ /* 0x001fe20000000003 */
[----:B------:R-:W-:Y:S01]  /*9e60*/  IMAD R56, R123, 0xb8, RZ ;  /* 0x000000b87b387824 */ /* 0x000fe200078e02ff */
[----:B------:R-:W-:-:S03]  /*9e70*/  IADD3 R2, P5, R157, R126, RZ ;  /* 0x0000007e9d027210 */ /* 0x000fc60007fbe0ff */
[----:B------:R0:W-:Y:S01]  /*9e80*/  STG.E.U16 [R8.64], R3 ;  /* 0x0000000308007986 */ /* 0x0001e2000c101506 */
[C---:B-1----:R-:W-:Y:S02]  /*9e90*/  IMAD R53, R123.reuse, 0x1b, RZ ;  /* 0x0000001b7b357824 */ /* 0x042fe400078e02ff */
[----:B------:R-:W-:Y:S01]  /*9ea0*/  IMAD R54, R123, 0xb6, RZ ;  /* 0x000000b67b367824 */ /* 0x000fe200078e02ff */
[----:B------:R1:W-:Y:S01]  /*9eb0*/  STG.E.U16 [R44.64], R58 ;  /* 0x0000003a2c007986 */ /* 0x0003e2000c101506 */
[-C--:B0-----:R-:W-:Y:S01]  /*9ec0*/  LEA.HI.X.SX32 R3, R49, R127.reuse, 0x1, P5 ;  /* 0x0000007f31037211 */ /* 0x081fe200028f0eff */
[----:B------:R-:W-:Y:S01]  /*9ed0*/  IMAD R9, R123, 0x19, RZ ;  /* 0x000000197b097824 */ /* 0x000fe200078e02ff */
[-C--:B------:R-:W-:Y:S02]  /*9ee0*/  IADD3 R8, P5, R165, R126.reuse, RZ ;  /* 0x0000007ea5087210 */ /* 0x080fe40007fbe0ff */
[----:B-1----:R-:W-:Y:S01]  /*9ef0*/  PRMT R45, R58, 0x7632, R45 ;  /* 0x000076323a2d7816 */ /* 0x002fe2000000002d */
[----:B------:R-:W-:Y:S01]  /*9f00*/  IMAD R58, R123, 0xba, RZ ;  /* 0x000000ba7b3a7824 */ /* 0x000fe200078e02ff */
[-C--:B------:R-:W-:Y:S01]  /*9f10*/  LEA.HI.X.SX32 R49, R69, R127.reuse, 0x1, P4 ;  /* 0x0000007f45317211 */ /* 0x080fe200020f0eff */
[----:B------:R-:W-:Y:S01]  /*9f20*/  IMAD R69, R123, 0x62, RZ ;  /* 0x000000627b457824 */ /* 0x000fe200078e02ff */
[----:B------:R-:W-:Y:S01]  /*9f30*/  LEA.HI.X.SX32 R9, R9, R127, 0x1, P5 ;  /* 0x0000007f09097211 */ /* 0x000fe200028f0eff */
[----:B------:R0:W-:Y:S01]  /*9f40*/  STG.E.U16 [R2.64], R45 ;  /* 0x0000002d02007986 */ /* 0x0001e2000c101506 */
[----:B------:R-:W-:-:S02]  /*9f50*/  IADD3 R44, P6, R169, R126, RZ ;  /* 0x0000007ea92c7210 */ /* 0x000fc40007fde0ff */
[-C--:B------:R-:W-:Y:S01]  /*9f60*/  IADD3 R52, P4, R177, R126.reuse, RZ ;  /* 0x0000007eb1347210 */ /* 0x080fe20007f9e0ff */
[----:B------:R1:W-:Y:S01]  /*9f70*/  STG.E.U16 [R48.64], R47 ;  /* 0x0000002f30007986 */ /* 0x0003e2000c101506 */
[----:B0-----:R-:W-:Y:S02]  /*9f80*/  PRMT R3, R47, 0x7632, R3 ;  /* 0x000076322f037816 */ /* 0x001fe40000000003 */
[-C--:B------:R-:W-:Y:S02]  /*9f90*/  IADD3 R2, P5, R173, R126.reuse, RZ ;  /* 0x0000007ead027210 */ /* 0x080fe40007fbe0ff */
[-C--:B------:R-:W-:Y:S01]  /*9fa0*/  LEA.HI.X.SX32 R45, R79, R127.reuse, 0x1, P6 ;  /* 0x0000007f4f2d7211 */ /* 0x080fe200030f0eff */
[----:B------:R0:W-:Y:S01]  /*9fb0*/  STG.E.U16 [R8.64], R3 ;  /* 0x0000000308007986 */ /* 0x0001e2000c101506 */
[-C--:B------:R-:W-:Y:S01]  /*9fc0*/  IADD3 R46, P6, R185, R126.reuse, RZ ;  /* 0x0000007eb92e7210 */ /* 0x080fe20007fde0ff */
[C---:B------:R-:W-:Y:S01]  /*9fd0*/  IMAD R79, R123.reuse, 0x67, RZ ;  /* 0x000000677b4f7824 */ /* 0x040fe200078e02ff */
[----:B-1----:R-:W-:Y:S01]  /*9fe0*/  SHF.L.U32 R49, R123, 0x5, RZ ;  /* 0x000000057b317819 */ /* 0x002fe200000006ff */
[----:B------:R1:W-:Y:S01]  /*9ff0*/  STG.E.U16 [R44.64], R51 ;  /* 0x000000332c007986 */ /* 0x0003e2000c101506 */
[----:B------:R-:W-:Y:S01]  /*a000*/  LEA.HI.X.SX32 R47, R65, R127, 0x1, P6 ;  /* 0x0000007f412f7211 */ /* 0x000fe200030f0eff */
[----:B------:R-:W-:Y:S01]  /*a010*/  IMAD R65, R123, 0x60, RZ ;  /* 0x000000607b417824 */ /* 0x000fe200078e02ff */
[----:B------:R-:W-:-:S02]  /*a020*/  IADD3 R48, P6, R201, R126, RZ ;  /* 0x0000007ec9307210 */ /* 0x000fc40007fde0ff */
[-C--:B0-----:R-:W-:Y:S01]  /*a030*/  LEA.HI.X.SX32 R3, R53, R127.reuse, 0x1, P5 ;  /* 0x0000007f35037211 */ /* 0x081fe200028f0eff */
[----:B------:R-:W-:Y:S01]  /*a040*/  IMAD R9, R123, 0x1d, RZ ;  /* 0x0000001d7b097824 */ /* 0x000fe200078e02ff */
[----:B------:R-:W-:Y:S02]  /*a050*/  IADD3 R8, P5, R181, R126, RZ ;  /* 0x0000007eb5087210 */ /* 0x000fe40007fbe0ff */
[-C--:B------:R-:W-:Y:S01]  /*a060*/  LEA.HI.X.SX32 R53, R81, R127.reuse, 0x1, P4 ;  /* 0x0000007f51357211 */ /* 0x080fe200020f0eff */
[----:B------:R0:W-:Y:S01]  /*a070*/  STG.E.U16 [R2.64], R50 ;  /* 0x0000003202007986 */ /* 0x0001e2000c101506 */
[----:B------:R-:W-:Y:S01]  /*a080*/  LEA.HI.X.SX32 R9, R9, R127, 0x1, P5 ;  /* 0x0000007f09097211 */ /* 0x000fe200028f0eff */
[C---:B------:R-:W-:Y:S01]  /*a090*/  IMAD R81, R123.reuse, 0x68, RZ ;  /* 0x000000687b517824 */ /* 0x040fe200078e02ff */
[----:B-1----:R-:W-:Y:S01]  /*a0a0*/  LEA R45, R123, -R123, 0x5 ;  /* 0x8000007b7b2d7211 */ /* 0x002fe200078e28ff */
[----:B------:R1:W-:Y:S01]  /*a0b0*/  STG.E.U16 [R52.64], R55 ;  /* 0x0000003734007986 */ /* 0x0003e2000c101506 */
[----:B------:R-:W-:-:S02]  /*a0c0*/  PRMT R51, R59, 0x7632, R51 ;  /* 0x000076323b337816 */ /* 0x000fc40000000033 */
[-C--:B------:R-:W-:Y:S02]  /*a0d0*/  LEA R44, P4, R123, R126.reuse, 0x6 ;  /* 0x0000007e7b2c7211 */ /* 0x080fe400078830ff */
[----:B0-----:R-:W-:Y:S01]  /*a0e0*/  PRMT R3, R55, 0x7632, R3 ;  /* 0x0000763237037816 */ /* 0x001fe20000000003 */
[----:B------:R-:W-:Y:S01]  /*a0f0*/  IMAD R50, R123, 0xb2, RZ ;  /* 0x000000b27b327824 */ /* 0x000fe200078e02ff */
[----:B------:R-:W-:Y:S01]  /*a100*/  IADD3 R2, P5, R189, R126, RZ ;  /* 0x0000007ebd027210 */ /* 0x000fe20007fbe0ff */
[C---:B-1----:R-:W-:Y:S02]  /*a110*/  IMAD R53, R123.reuse, 0x5a, RZ ;  /* 0x0000005a7b357824 */ /* 0x042fe400078e02ff */
[----:B------:R0:W-:Y:S01]  /*a120*/  STG.E.U16 [R8.64], R3 ;  /* 0x0000000308007986 */ /* 0x0001e2000c101506 */
[C---:B------:R-:W-:Y:S02]  /*a130*/  IMAD R52, R123.reuse, 0xb4, RZ ;  /* 0x000000b47b347824 */ /* 0x040fe400078e02ff */
[----:B------:R-:W-:Y:S01]  /*a140*/  IMAD R55, R123, 0x5b, RZ ;  /* 0x0000005b7b377824 */ /* 0x000fe200078e02ff */
[----:B------:R1:W-:Y:S01]  /*a150*/  STG.E.U16 [R46.64], R59 ;  /* 0x0000003b2e007986 */ /* 0x0003e2000c101506 */
[----:B0-----:R-:W-:-:S02]  /*a160*/  LEA.HI.X.SX32 R3, R45, R127, 0x1, P5 ;  /* 0x0000007f2d037211 */ /* 0x001fc400028f0eff */
[----:B------:R-:W-:Y:S02]  /*a170*/  LEA R9, R123, R123, 0x5 ;  /* 0x0000007b7b097211 */ /* 0x000fe400078e28ff */
[-C--:B------:R-:W-:Y:S01]  /*a180*/  IADD3 R8, P5, R197, R126.reuse, RZ ;  /* 0x0000007ec5087210 */ /* 0x080fe20007fbe0ff */
[----:B------:R0:W-:Y:S01]  /*a190*/  STG.E.U16 [R2.64], R51 ;  /* 0x0000003302007986 */ /* 0x0001e2000c101506 */
[-C--:B------:R-:W-:Y:S01]  /*a1a0*/  LEA.HI.X.SX32 R45, R49, R127.reuse, 0x1, P4 ;  /* 0x0000007f312d7211 */ /* 0x080fe200020f0eff */
[----:B-1----:R-:W-:Y:S01]  /*a1b0*/  IMAD R46, R123, 0xae, RZ ;  /* 0x000000ae7b2e7824 */ /* 0x002fe200078e02ff */
[-C--:B------:R-:W-:Y:S01]  /*a1c0*/  LEA.HI.X.SX32 R9, R9, R127.reuse, 0x1, P5 ;  /* 0x0000007f09097211 */ /* 0x080fe200028f0eff */
[----:B------:R-:W-:Y:S01]  /*a1d0*/  IMAD R47, R123, 0x57, RZ ;  /* 0x000000577b2f7824 */ /* 0x000fe200078e02ff */
[-C--:B------:R-:W-:Y:S01]  /*a1e0*/  IADD3 R136, P5, R209, R126.reuse, RZ ;  /* 0x0000007ed1887210 */ /* 0x080fe20007fbe0ff */
[----:B------:R1:W-:Y:S01]  /*a1f0*/  STG.E.U16 [R44.64], R28 ;  /* 0x0000001c2c007986 */ /* 0x0003e2000c101506 */
[-C--:B------:R-:W-:Y:S01]  /*a200*/  LEA.HI.X.SX32 R49, R71, R127.reuse, 0x1, P6 ;  /* 0x0000007f47317211 */ /* 0x080fe200030f0eff */
[----:B------:R-:W-:Y:S01]  /*a210*/  IMAD R59, R123, 0x5d, RZ ;  /* 0x0000005d7b3b7824 */ /* 0x000fe200078e02ff */
[-C--:B------:R-:W-:Y:S01]  /*a220*/  IADD3 R134, P4, R205, R126.reuse, RZ ;  /* 0x0000007ecd867210 */ /* 0x080fe20007f9e0ff */
[----:B------:R-:W-:Y:S01]  /*a230*/  IMAD R71, R123, 0x63, RZ ;  /* 0x000000637b477824 */ /* 0x000fe200078e02ff */
[----:B------:R-:W-:Y:S01]  /*a240*/  IADD3 R138, P6, R213, R126, RZ ;  /* 0x0000007ed58a7210 */ /* 0x000fe20007fde0ff */
[C---:B0-----:R-:W-:Y:S01]  /*a250*/  IMAD R2, R123.reuse, 0xa8, RZ ;  /* 0x000000a87b027824 */ /* 0x041fe200078e02ff */
[----:B------:R-:W-:Y:S01]  /*a260*/  PRMT R3, R28, 0x7632, R3 ;  /* 0x000076321c037816 */ /* 0x000fe20000000003 */
[----:B------:R-:W-:Y:S01]  /*a270*/  IMAD R51, R123, 0x59, RZ ;  /* 0x000000597b337824 */ /* 0x000fe200078e02ff */
[----:B------:R-:W-:-:S02]  /*a280*/  LEA.HI.X.SX32 R137, R137, R127, 0x1, P5 ;  /* 0x0000007f89897211 */ /* 0x000fc400028f0eff */
[-C--:B------:R-:W-:Y:S01]  /*a290*/  IADD3 R142, P5, R221, R126.reuse, RZ ;  /* 0x0000007edd8e7210 */ /* 0x080fe20007fbe0ff */
[----:B------:R0:W-:Y:S01]  /*a2a0*/  STG.E.U16 [R8.64], R3 ;  /* 0x0000000308007986 */ /* 0x0001e2000c101506 */
[-C--:B------:R-:W-:Y:S01]  /*a2b0*/  LEA.HI.X.SX32 R135, R135, R127.reuse, 0x1, P4 ;  /* 0x0000007f87877211 */ /* 0x080fe200020f0eff */
[----:B-1----:R-:W-:Y:S01]  /*a2c0*/  IMAD R45, R123, 0x56, RZ ;  /* 0x000000567b2d7824 */ /* 0x002fe200078e02ff */
[-C--:B------:R-:W-:Y:S01]  /*a2d0*/  IADD3 R140, P4, R217, R126.reuse, RZ ;  /* 0x0000007ed98c7210 */ /* 0x080fe20007f9e0ff */
[----:B----4-:R1:W-:Y:S01]  /*a2e0*/  STG.E.U16 [R48.64], R32 ;  /* 0x0000002030007986 */ /* 0x0103e2000c101506 */
[-C--:B------:R-:W-:Y:S01]  /*a2f0*/  LEA.HI.X.SX32 R139, R139, R127.reuse, 0x1, P6 ;  /* 0x0000007f8b8b7211 */ /* 0x080fe200030f0eff */
[----:B------:R-:W-:Y:S01]  /*a300*/  IMAD R44, R123, 0xac, RZ ;  /* 0x000000ac7b2c7824 */ /* 0x000fe200078e02ff */
[----:B------:R-:W-:Y:S02]  /*a310*/  IADD3 R144, P6, R225, R126, RZ ;  /* 0x0000007ee1907210 */ /* 0x000fe40007fde0ff */
[----:B------:R-:W-:-:S02]  /*a320*/  LEA.HI.X.SX32 R143, R143, R127, 0x1, P5 ;  /* 0x0000007f8f8f7211 */ /* 0x000fc400028f0eff */
[-C--:B------:R-:W-:Y:S01]  /*a330*/  LEA.HI.X.SX32 R141, R141, R127.reuse, 0x1, P4 ;  /* 0x0000007f8d8d7211 */ /* 0x080fe200020f0eff */
[----:B0-----:R-:W-:Y:S01]  /*a340*/  IMAD R3, R123, 0x54, RZ ;  /* 0x000000547b037824 */ /* 0x001fe200078e02ff */
[-C--:B------:R-:W-:Y:S01]  /*a350*/  IADD3 R146, P4, R133, R126.reuse, RZ ;  /* 0x0000007e85927210 */ /* 0x080fe20007f9e0ff */
[----:B------:R-:W-:Y:S01]  /*a360*/  IMAD R8, R123, 0xaa, RZ ;  /* 0x000000aa7b087824 */ /* 0x000fe200078e02ff */
[-C--:B------:R-:W-:Y:S01]  /*a370*/  LEA.HI.X.SX32 R145, R145, R127.reuse, 0x1, P6 ;  /* 0x0000007f91917211 */ /* 0x080fe200030f0eff */
[----:B-1----:R-:W-:Y:S01]  /*a380*/  IMAD R49, R123, 0x58, RZ ;  /* 0x000000587b317824 */ /* 0x002fe200078e02ff */
[-C--:B------:R-:W-:Y:S01]  /*a390*/  IADD3 R148, P5, R3, R126.reuse, RZ ;  /* 0x0000007e03947210 */ /* 0x080fe20007fbe0ff */
[----:B------:R-:W-:Y:S01]  /*a3a0*/  IMAD R9, R123, 0x55, RZ ;  /* 0x000000557b097824 */ /* 0x000fe200078e02ff */
[----:B------:R-:W-:Y:S01]  /*a3b0*/  IADD3 R150, P6, R45, R126, RZ ;  /* 0x0000007e2d967210 */ /* 0x000fe20007fde0ff */
[----:B------:R-:W-:Y:S01]  /*a3c0*/  IMAD R48, R123, 0xb0, RZ ;  /* 0x000000b07b307824 */ /* 0x000fe200078e02ff */
[----:B------:R-:W-:-:S02]  /*a3d0*/  LEA.HI.X.SX32 R149, R149, R127, 0x1, P5 ;  /* 0x0000007f95957211 */ /* 0x000fc400028f0eff */
[-C--:B------:R-:W-:Y:S02]  /*a3e0*/  IADD3 R154, P5, R53, R126.reuse, RZ ;  /* 0x0000007e359a7210 */ /* 0x080fe40007fbe0ff */
[-C--:B------:R-:W-:Y:S02]  /*a3f0*/  LEA.HI.X.SX32 R147, R147, R127.reuse, 0x1, P4 ;  /* 0x0000007f93937211 */ /* 0x080fe400020f0eff */
[-C--:B------:R-:W-:Y:S02]  /*a400*/  IADD3 R152, P4, R49, R126.reuse, RZ ;  /* 0x0000007e31987210 */ /* 0x080fe40007f9e0ff */
[-C--:B------:R-:W-:Y:S02]  /*a410*/  LEA.HI.X.SX32 R151, R151, R127.reuse, 0x1, P6 ;  /* 0x0000007f97977211 */ /* 0x080fe400030f0eff */
[----:B------:R-:W-:Y:S02]  /*a420*/  IADD3 R156, P6, R57, R126, RZ ;  /* 0x0000007e399c7210 */ /* 0x000fe40007fde0ff */
        /* <DEDUP_REMOVED lines=28> */
[----:B------:R-:W-:Y:S02]  /*a5f0*/  LEA.HI.X.SX32 R181, R181, R127, 0x1, P6 ;  /* 0x0000007fb5b57211 */ /* 0x000fe400030f0eff */
[----:B------:R-:W-:Y:S02]  /*a600*/  PRMT R32, R32, 0x7632, R32 ;  /* 0x0000763220207816 */ /* 0x000fe40000000020 */
[----:B------:R-:W-:-:S02]  /*a610*/  IADD3 R186, P6, R117, R126, RZ ;  /* 0x0000007e75ba7210 */ /* 0x000fc40007fde0ff */
[-C--:B------:R-:W-:Y:S01]  /*a620*/  LEA.HI.X.SX32 R185, R185, R127.reuse, 0x1, P5 ;  /* 0x0000007fb9b97211 */ /* 0x080fe200028f0eff */
[----:B------:R0:W-:Y:S01]  /*a630*/  STG.E.U16 [R134.64], R32 ;  /* 0x0000002086007986 */ /* 0x0001e2000c101506 */
[-C--:B------:R-:W-:Y:S02]  /*a640*/  IADD3 R190, P5, R125, R126.reuse, RZ ;  /* 0x0000007e7dbe7210 */ /* 0x080fe40007fbe0ff */
[-C--:B------:R-:W-:Y:S01]  /*a650*/  LEA.HI.X.SX32 R183, R183, R127.reuse, 0x1, P4 ;  /* 0x0000007fb7b77211 */ /* 0x080fe200020f0eff */
[----:B-----5:R1:W-:Y:S01]  /*a660*/  STG.E.U16 [R136.64], R36 ;  /* 0x0000002488007986 */ /* 0x0203e2000c101506 */
[----:B------:R-:W-:Y:S02]  /*a670*/  PRMT R28, R36, 0x7632, R28 ;  /* 0x00007632241c7816 */ /* 0x000fe4000000001c */
[-C--:B------:R-:W-:Y:S02]  /*a680*/  IADD3 R188, P4, R121, R126.reuse, RZ ;  /* 0x0000007e79bc7210 */ /* 0x080fe40007f9e0ff */
[----:B------:R-:W-:Y:S01]  /*a690*/  LEA.HI.X.SX32 R187, R187, R127, 0x1, P6 ;  /* 0x0000007fbbbb7211 */ /* 0x000fe200030f0eff */
[----:B------:R2:W-:Y:S01]  /*a6a0*/  STG.E.U16 [R138.64], R28 ;  /* 0x0000001c8a007986 */ /* 0x0005e2000c101506 */
[----:B------:R-:W-:-:S02]  /*a6b0*/  LEA R192, P6, R123, R126, 0x7 ;  /* 0x0000007e7bc07211 */ /* 0x000fc400078c38ff */
[----:B0-----:R-:W-:Y:S01]  /*a6c0*/  PRMT R135, R40, 0x7632, R135 ;  /* 0x0000763228877816 */ /* 0x001fe20000000087 */
[----:B------:R-:W-:Y:S01]  /*a6d0*/  STG.E.U16 [R140.64], R40 ;  /* 0x000000288c007986 */ /* 0x000fe2000c101506 */
[-C--:B------:R-:W-:Y:S02]  /*a6e0*/  LEA.HI.X.SX32 R191, R191, R127.reuse, 0x1, P5 ;  /* 0x0000007fbfbf7211 */ /* 0x080fe400028f0eff */
[-C--:B------:R-:W-:Y:S01]  /*a6f0*/  IADD3 R196, P5, R196, R126.reuse, RZ ;  /* 0x0000007ec4c47210 */ /* 0x080fe20007fbe0ff */
[----:B------:R-:W-:Y:S01]  /*a700*/  STG.E.U16 [R142.64], R135 ;  /* 0x000000878e007986 */ /* 0x000fe2000c101506 */
[----:B-1----:R-:W-:Y:S02]  /*a710*/  PRMT R137, R29, 0x7632, R137 ;  /* 0x000076321d897816 */ /* 0x002fe40000000089 */
[----:B------:R-:W-:Y:S01]  /*a720*/  LEA.HI.X.SX32 R189, R189, R127, 0x1, P4 ;  /* 0x0000007fbdbd7211 */ /* 0x000fe200020f0eff */
[----:B------:R0:W-:Y:S01]  /*a730*/  STG.E.U16 [R144.64], R29 ;  /* 0x0000001d90007986 */ /* 0x0001e2000c101506 */
[----:B------:R-:W-:-:S02]  /*a740*/  IADD3 R194, P4, R194, R126, RZ ;  /* 0x0000007ec2c27210 */ /* 0x000fc40007f9e0ff */
[-C--:B------:R-:W-:Y:S01]  /*a750*/  LEA.HI.X.SX32 R193, R193, R127.reuse, 0x1, P6 ;  /* 0x0000007fc1c17211 */ /* 0x080fe200030f0eff */
[----:B------:R-:W-:Y:S01]  /*a760*/  STG.E.U16 [R146.64], R137 ;  /* 0x0000008992007986 */ /* 0x000fe2000c101506 */
[----:B--2---:R-:W-:Y:S02]  /*a770*/  PRMT R139, R33, 0x7632, R139 ;  /* 0x00007632218b7816 */ /* 0x004fe4000000008b */
[-C--:B------:R-:W-:Y:S01]  /*a780*/  IADD3 R198, P6, R198, R126.reuse, RZ ;  /* 0x0000007ec6c67210 */ /* 0x080fe20007fde0ff */
[----:B------:R1:W-:Y:S01]  /*a790*/  STG.E.U16 [R148.64], R33 ;  /* 0x0000002194007986 */ /* 0x0003e2000c101506 */
[----:B------:R-:W-:Y:S02]  /*a7a0*/  LEA.HI.X.SX32 R197, R197, R127, 0x1, P5 ;  /* 0x0000007fc5c57211 */ /* 0x000fe400028f0eff */
[----:B------:R-:W-:Y:S01]  /*a7b0*/  PRMT R32, R37, 0x7632, R32 ;  /* 0x0000763225207816 */ /* 0x000fe20000000020 */
[----:B------:R-:W-:Y:S01]  /*a7c0*/  STG.E.U16 [R150.64], R139 ;  /* 0x0000008b96007986 */ /* 0x000fe2000c101506 */
[----:B------:R-:W-:-:S02]  /*a7d0*/  IADD3 R202, P5, R202, R126, RZ ;  /* 0x0000007ecaca7210 */ /* 0x000fc40007fbe0ff */
[-C--:B------:R-:W-:Y:S01]  /*a7e0*/  LEA.HI.X.SX32 R195, R195, R127.reuse, 0x1, P4 ;  /* 0x0000007fc3c37211 */ /* 0x080fe200020f0eff */
[----:B------:R-:W-:Y:S01]  /*a7f0*/  STG.E.U16 [R152.64], R37 ;  /* 0x0000002598007986 */ /* 0x000fe2000c101506 */
[----:B------:R-:W-:Y:S02]  /*a800*/  PRMT R28, R41, 0x7632, R28 ;  /* 0x00007632291c7816 */ /* 0x000fe4000000001c */
[-C--:B------:R-:W-:Y:S01]  /*a810*/  IADD3 R200, P4, R200, R126.reuse, RZ ;  /* 0x0000007ec8c87210 */ /* 0x080fe20007f9e0ff */
[----:B------:R2:W-:Y:S01]  /*a820*/  STG.E.U16 [R154.64], R32 ;  /* 0x000000209a007986 */ /* 0x0005e2000c101506 */
[----:B------:R-:W-:Y:S02]  /*a830*/  LEA.HI.X.SX32 R199, R199, R127, 0x1, P6 ;  /* 0x0000007fc7c77211 */ /* 0x000fe400030f0eff */
[----:B------:R-:W-:Y:S01]  /*a840*/  IADD3 R204, P6, R204, R126, RZ ;  /* 0x0000007ecccc7210 */ /* 0x000fe20007fde0ff */
[----:B------:R-:W-:Y:S01]  /*a850*/  STG.E.U16 [R156.64], R41 ;  /* 0x000000299c007986 */ /* 0x000fe2000c101506 */
[----:B0-----:R-:W-:-:S02]  /*a860*/  PRMT R29, R30, 0x7632, R29 ;  /* 0x000076321e1d7816 */ /* 0x001fc4000000001d */
[-C--:B------:R-:W-:Y:S01]  /*a870*/  LEA.HI.X.SX32 R203, R203, R127.reuse, 0x1, P5 ;  /* 0x0000007fcbcb7211 */ /* 0x080fe200028f0eff */
[----:B------:R0:W-:Y:S01]  /*a880*/  STG.E.U16 [R158.64], R28 ;  /* 0x0000001c9e007986 */ /* 0x0001e2000c101506 */
[-C--:B------:R-:W-:Y:S02]  /*a890*/  IADD3 R208, P5, R208, R126.reuse, RZ ;  /* 0x0000007ed0d07210 */ /* 0x080fe40007fbe0ff */
[----:B------:R-:W-:Y:S01]  /*a8a0*/  PRMT R36, R34, 0x7632, R36 ;  /* 0x0000763222247816 */ /* 0x000fe20000000024 */
[----:B------:R-:W-:Y:S01]  /*a8b0*/  STG.E.U16 [R160.64], R30 ;  /* 0x0000001ea0007986 */ /* 0x000fe2000c101506 */
[-C--:B------:R-:W-:Y:S02]  /*a8c0*/  LEA.HI.X.SX32 R201, R201, R127.reuse, 0x1, P4 ;  /* 0x0000007fc9c97211 */ /* 0x080fe400020f0eff */
[----:B------:R-:W-:Y:S01]  /*a8d0*/  IADD3 R206, P4, R206, R126, RZ ;  /* 0x0000007ecece7210 */ /* 0x000fe20007f9e0ff */
[----:B------:R3:W-:Y:S01]  /*a8e0*/  STG.E.U16 [R162.64], R29 ;  /* 0x0000001da2007986 */ /* 0x0007e2000c101506 */
[----:B------:R-:W-:-:S02]  /*a8f0*/  LEA.HI.X.SX32 R205, R205, R127, 0x1, P6 ;  /* 0x0000007fcdcd7211 */ /* 0x000fc400030f0eff */
[----:B-1----:R-:W-:Y:S01]  /*a900*/  PRMT R33, R38, 0x7632, R33 ;  /* 0x0000763226217816 */ /* 0x002fe20000000021 */
[----:B------:R-:W-:Y:S01]  /*a910*/  STG.E.U16 [R164.64], R34 ;  /* 0x00000022a4007986 */ /* 0x000fe2000c101506 */
[-C--:B------:R-:W-:Y:S02]  /*a920*/  IADD3 R210, P6, R210, R126.reuse, RZ ;  /* 0x0000007ed2d27210 */ /* 0x080fe40007fde0ff */
[-C--:B------:R-:W-:Y:S01]  /*a930*/  LEA.HI.X.SX32 R209, R209, R127.reuse, 0x1, P5 ;  /* 0x0000007fd1d17211 */ /* 0x080fe200028f0eff */
[----:B------:R-:W-:Y:S01]  /*a940*/  STG.E.U16 [R166.64], R36 ;  /* 0x00000024a6007986 */ /* 0x000fe2000c101506 */
[----:B--2---:R-:W-:Y:S02]  /*a950*/  PRMT R32, R42, 0x7632, R32 ;  /* 0x000076322a207816 */ /* 0x004fe40000000020 */
[----:B------:R-:W-:Y:S01]  /*a960*/  IADD3 R214, P5, R214, R126, RZ ;  /* 0x0000007ed6d67210 */ /* 0x000fe20007fbe0ff */
[----:B------:R-:W-:Y:S01]  /*a970*/  STG.E.U16 [R168.64], R38 ;  /* 0x00000026a8007986 */ /* 0x000fe2000c101506 */
[----:B------:R-:W-:-:S02]  /*a980*/  LEA.HI.X.SX32 R207, R207, R127, 0x1, P4 ;  /* 0x0000007fcfcf7211 */ /* 0x000fc400020f0eff */
[----:B0-----:R-:W-:Y:S01]  /*a990*/  PRMT R28, R31, 0x7632, R28 ;  /* 0x000076321f1c7816 */ /* 0x001fe2000000001c */
[----:B------:R0:W-:Y:S01]  /*a9a0*/  STG.E.U16 [R170.64], R33 ;  /* 0x00000021aa007986 */ /* 0x0001e2000c101506 */
[-C--:B------:R-:W-:Y:S02]  /*a9b0*/  IADD3 R212, P4, R212, R126.reuse, RZ ;  /* 0x0000007ed4d47210 */ /* 0x080fe40007f9e0ff */
[-C--:B------:R-:W-:Y:S01]  /*a9c0*/  LEA.HI.X.SX32 R211, R211, R127.reuse, 0x1, P6 ;  /* 0x0000007fd3d37211 */ /* 0x080fe200030f0eff */
[----:B------:R-:W-:Y:S01]  /*a9d0*/  STG.E.U16 [R172.64], R42 ;  /* 0x0000002aac007986 */ /* 0x000fe2000c101506 */
[----:B------:R-:W-:Y:S02]  /*a9e0*/  IADD3 R216, P6, R216, R126, RZ ;  /* 0x0000007ed8d87210 */ /* 0x000fe40007fde0ff */
[----:B---3--:R-:W-:Y:S01]  /*a9f0*/  PRMT R29, R35, 0x7632, R29 ;  /* 0x00007632231d7816 */ /* 0x008fe2000000001d */
[----:B------:R-:W-:Y:S01]  /*aa00*/  STG.E.U16 [R174.64], R32 ;  /* 0x00000020ae007986 */ /* 0x000fe2000c101506 */
[----:B------:R-:W-:-:S02]  /*aa10*/  LEA.HI.X.SX32 R215, R215, R127, 0x1, P5 ;  /* 0x0000007fd7d77211 */ /* 0x000fc400028f0eff */
[-C--:B------:R-:W-:Y:S01]  /*aa20*/  IADD3 R220, P5, R220, R126.reuse, RZ ;  /* 0x0000007edcdc7210 */ /* 0x080fe20007fbe0ff */
[----:B------:R1:W-:Y:S01]  /*aa30*/  STG.E.U16 [R176.64], R31 ;  /* 0x0000001fb0007986 */ /* 0x0003e2000c101506 */
[----:B------:R-:W-:Y:S02]  /*aa40*/  PRMT R30, R39, 0x7632, R30 ;  /* 0x00007632271e7816 */ /* 0x000fe4000000001e */
[-C--:B------:R-:W-:Y:S01]  /*aa50*/  LEA.HI.X.SX32 R213, R213, R127.reuse, 0x1, P4 ;  /* 0x0000007fd5d57211 */ /* 0x080fe200020f0eff */
[----:B------:R2:W-:Y:S01]  /*aa60*/  STG.E.U16 [R178.64], R28 ;  /* 0x0000001cb2007986 */ /* 0x0005e2000c101506 */
[----:B------:R-:W-:Y:S02]  /*aa70*/  IADD3 R218, P4, R218, R126, RZ ;  /* 0x0000007edada7210 */ /* 0x000fe40007f9e0ff */
[----:B------:R-:W-:Y:S01]  /*aa80*/  LEA.HI.X.SX32 R217, R217, R127, 0x1, P6 ;  /* 0x0000007fd9d97211 */ /* 0x000fe200030f0eff */
[----:B------:R-:W-:Y:S01]  /*aa90*/  STG.E.U16 [R180.64], R35 ;  /* 0x00000023b4007986 */ /* 0x000fe2000c101506 */
[----:B0-----:R-:W-:-:S02]  /*aaa0*/  PRMT R33, R43, 0x7632, R33 ;  /* 0x000076322b217816 */ /* 0x001fc40000000021 */
[-C--:B------:R-:W-:Y:S01]  /*aab0*/  IADD3 R222, P6, R222, R126.reuse, RZ ;  /* 0x0000007edede7210 */ /* 0x080fe20007fde0ff */
[----:B------:R0:W-:Y:S01]  /*aac0*/  STG.E.U16 [R182.64], R29 ;  /* 0x0000001db6007986 */ /* 0x0001e2000c101506 */
[-C--:B------:R-:W-:Y:S02]  /*aad0*/  LEA.HI.X.SX32 R221, R221, R127.reuse, 0x1, P5 ;  /* 0x0000007fdddd7211 */ /* 0x080fe400028f0eff */
[----:B-1----:R-:W-:Y:S01]  /*aae0*/  PRMT R31, R16, 0x7632, R31 ;  /* 0x00007632101f7816 */ /* 0x002fe2000000001f */
[----:B------:R-:W-:Y:S01]  /*aaf0*/  STG.E.U16 [R184.64], R39 ;  /* 0x00000027b8007986 */ /* 0x000fe2000c101506 */
[----:B------:R-:W-:Y:S02]  /*ab00*/  IADD3 R130, P5, R130, R126, RZ ;  /* 0x0000007e82827210 */ /* 0x000fe40007fbe0ff */
[----:B------:R-:W-:Y:S01]  /*ab10*/  LEA.HI.X.SX32 R219, R219, R127, 0x1, P4 ;  /* 0x0000007fdbdb7211 */ /* 0x000fe200020f0eff */
[----:B------:R1:W-:Y:S01]  /*ab20*/  STG.E.U16 [R186.64], R30 ;  /* 0x0000001eba007986 */ /* 0x0003e2000c101506 */
[----:B--2---:R-:W-:-:S02]  /*ab30*/  PRMT R28, R4, 0x7632, R28 ;  /* 0x00007632041c7816 */ /* 0x004fc4000000001c */
[-C--:B------:R-:W-:Y:S01]  /*ab40*/  IADD3 R224, P4, R224, R126.reuse, RZ ;  /* 0x0000007ee0e07210 */ /* 0x080fe20007f9e0ff */
[----:B------:R-:W-:Y:S01]  /*ab50*/  STG.E.U16 [R188.64], R43 ;  /* 0x0000002bbc007986 */ /* 0x000fe2000c101506 */
[-C--:B------:R-:W-:Y:S02]  /*ab60*/  LEA.HI.X.SX32 R223, R223, R127.reuse, 0x1, P6 ;  /* 0x0000007fdfdf7211 */ /* 0x080fe400030f0eff */
[-C--:B------:R-:W-:Y:S01]  /*ab70*/  IADD3 R132, P6, R132, R126.reuse, RZ ;  /* 0x0000007e84847210 */ /* 0x080fe20007fde0ff */
[----:B------:R-:W-:Y:S01]  /*ab80*/  STG.E.U16 [R190.64], R33 ;  /* 0x00000021be007986 */ /* 0x000fe2000c101506 */
[----:B0-----:R-:W-:Y:S02]  /*ab90*/  PRMT R29, R24, 0x7632, R29 ;  /* 0x00007632181d7816 */ /* 0x001fe4000000001d */
[----:B------:R-:W-:Y:S01]  /*aba0*/  LEA.HI.X.SX32 R131, R131, R127, 0x1, P5 ;  /* 0x0000007f83837211 */ /* 0x000fe200028f0eff */
[----:B------:R0:W-:Y:S01]  /*abb0*/  STG.E.U16 [R192.64], R16 ;  /* 0x00000010c0007986 */ /* 0x0001e2000c101506 */
[----:B------:R-:W-:-:S02]  /*abc0*/  IADD3 R2, P5, R2, R126, RZ ;  /* 0x0000007e02027210 */ /* 0x000fc40007fbe0ff */
[----:B-1----:R-:W-:Y:S01]  /*abd0*/  PRMT R30, R20, 0x7632, R30 ;  /* 0x00007632141e7816 */ /* 0x002fe2000000001e */
[----:B------:R-:W-:Y:S01]  /*abe0*/  STG.E.U16 [R194.64], R31 ;  /* 0x0000001fc2007986 */ /* 0x000fe2000c101506 */
[-C--:B------:R-:W-:Y:S02]  /*abf0*/  LEA.HI.X.SX32 R225, R225, R127.reuse, 0x1, P4 ;  /* 0x0000007fe1e17211 */ /* 0x080fe400020f0eff */
        /* <DEDUP_REMOVED lines=8> */
[----:B------:R-:W-:Y:S02]  /*ac80*/  PRMT R32, R5, 0x7632, R32 ;  /* 0x0000763205207816 */ /* 0x000fe40000000020 */
[-C--:B------:R-:W-:Y:S01]  /*ac90*/  IADD3 R46, P5, R46, R126.reuse, RZ ;  /* 0x0000007e2e2e7210 */ /* 0x080fe20007fbe0ff */
[----:B------:R-:W-:Y:S01]  /*aca0*/  STG.E.U16 [R202.64], R29 ;  /* 0x0000001dca007986 */ /* 0x000fe2000c101506 */
[-C--:B------:R-:W-:Y:S02]  /*acb0*/  LEA.HI.X.SX32 R129, R129, R127.reuse, 0x1, P4 ;  /* 0x0000007f81817211 */ /* 0x080fe400020f0eff */
[----:B------:R-:W-:Y:S01]  /*acc0*/  IADD3 R44, P4, R44, R126, RZ ;  /* 0x0000007e2c2c7210 */ /* 0x000fe20007f9e0ff */
[----:B------:R-:W-:Y:S01]  /*acd0*/  STG.E.U16 [R204.64], R20 ;  /* 0x00000014cc007986 */ /* 0x000fe2000c101506 */
[----:B------:R-:W-:-:S02]  /*ace0*/  LEA.HI.X.SX32 R9, R9, R127, 0x1, P6 ;  /* 0x0000007f09097211 */ /* 0x000fc400030f0eff */
[-C--:B------:R-:W-:Y:S01]  /*acf0*/  IADD3 R48, P6, R48, R126.reuse, RZ ;  /* 0x0000007e30307210 */ /* 0x080fe20007fde0ff */
[----:B------:R-:W-:Y:S01]  /*ad00*/  STG.E.U16 [R206.64], R30 ;  /* 0x0000001ece007986 */ /* 0x000fe2000c101506 */
[-C--:B------:R-:W-:Y:S02]  /*ad10*/  LEA.HI.X.SX32 R47, R47, R127.reuse, 0x1, P5 ;  /* 0x0000007f2f2f7211 */ /* 0x080fe400028f0eff */
[-C--:B------:R-:W-:Y:S01]  /*ad20*/  IADD3 R52, P5, R52, R126.reuse, RZ ;  /* 0x0000007e34347210 */ /* 0x080fe20007fbe0ff */
[----:B------:R2:W-:Y:S01]  /*ad30*/  STG.E.U16 [R208.64], R17 ;  /* 0x00000011d0007986 */ /* 0x0005e2000c101506 */
[-C--:B------:R-:W-:Y:S02]  /*ad40*/  LEA.HI.X.SX32 R45, R45, R127.reuse, 0x1, P4 ;  /* 0x0000007f2d2d7211 */ /* 0x080fe400020f0eff */
[----:B------:R-:W-:Y:S01]  /*ad50*/  IADD3 R50, P4, R50, R126, RZ ;  /* 0x0000007e32327210 */ /* 0x000fe20007f9e0ff */
[----:B------:R-:W-:Y:S01]  /*ad60*/  STG.E.U16 [R210.64], R16 ;  /* 0x00000010d2007986 */ /* 0x000fe2000c101506 */
[----:B------:R-:W-:-:S02]  /*ad70*/  LEA.HI.X.SX32 R49, R49, R127, 0x1, P6 ;  /* 0x0000007f31317211 */ /* 0x000fc400030f0eff */
[-C--:B------:R-:W-:Y:S01]  /*ad80*/  IADD3 R54, P6, R54, R126.reuse, RZ ;  /* 0x0000007e36367210 */ /* 0x080fe20007fde0ff */
[----:B------:R3:W-:Y:S01]  /*ad90*/  STG.E.U16 [R212.64], R5 ;  /* 0x00000005d4007986 */ /* 0x0007e2000c101506 */
[-C--:B------:R-:W-:Y:S02]  /*ada0*/  LEA.HI.X.SX32 R53, R53, R127.reuse, 0x1, P5 ;  /* 0x0000007f35357211 */ /* 0x080fe400028f0eff */
[-C--:B------:R-:W-:Y:S01]  /*adb0*/  IADD3 R58, P5, R58, R126.reuse, RZ ;  /* 0x0000007e3a3a7210 */ /* 0x080fe20007fbe0ff */
[----:B------:R-:W4:Y:S01]  /*adc0*/  LDS.128 R28, [R231] ;  /* 0x00000000e71c7984 */ /* 0x000f220000000c00 */
[-C--:B------:R-:W-:Y:S02]  /*add0*/  LEA.HI.X.SX32 R51, R51, R127.reuse, 0x1, P4 ;  /* 0x0000007f33337211 */ /* 0x080fe400020f0eff */
[----:B------:R-:W-:Y:S01]  /*ade0*/  IADD3 R56, P4, R56, R126, RZ ;  /* 0x0000007e38387210 */ /* 0x000fe20007f9e0ff */
[----:B------:R-:W-:Y:S01]  /*adf0*/  STG.E.U16 [R214.64], R32 ;  /* 0x00000020d6007986 */ /* 0x000fe2000c101506 */
[----:B------:R-:W-:-:S02]  /*ae00*/  LEA.HI.X.SX32 R55, R55, R127, 0x1, P6 ;  /* 0x0000007f37377211 */ /* 0x000fc400030f0eff */
[-C--:B------:R-:W-:Y:S01]  /*ae10*/  IADD3 R60, P6, R60, R126.reuse, RZ ;  /* 0x0000007e3c3c7210 */ /* 0x080fe20007fde0ff */
[----:B------:R-:W5:Y:S01]  /*ae20*/  LDS.128 R32, [R230] ;  /* 0x00000000e6207984 */ /* 0x000f620000000c00 */
[-C--:B------:R-:W-:Y:S02]  /*ae30*/  LEA.HI.X.SX32 R59, R59, R127.reuse, 0x1, P5 ;  /* 0x0000007f3b3b7211 */ /* 0x080fe400028f0eff */
[-C--:B------:R-:W-:Y:S01]  /*ae40*/  IADD3 R64, P5, R64, R126.reuse, RZ ;  /* 0x0000007e40407210 */ /* 0x080fe20007fbe0ff */
[----:B------:R-:W4:Y:S01]  /*ae50*/  LDS.128 R36, [R229] ;  /* 0x00000000e5247984 */ /* 0x000f220000000c00 */
[-C--:B------:R-:W-:Y:S02]  /*ae60*/  LEA.HI.X.SX32 R57, R57, R127.reuse, 0x1, P4 ;  /* 0x0000007f39397211 */ /* 0x080fe400020f0eff */
[----:B------:R-:W-:Y:S01]  /*ae70*/  IADD3 R62, P4, R62, R126, RZ ;  /* 0x0000007e3e3e7210 */ /* 0x000fe20007f9e0ff */
[----:B------:R-:W4:Y:S01]  /*ae80*/  LDS.128 R40, [R228] ;  /* 0x00000000e4287984 */ /* 0x000f220000000c00 */
[----:B------:R-:W-:-:S02]  /*ae90*/  LEA.HI.X.SX32 R61, R61, R127, 0x1, P6 ;  /* 0x0000007f3d3d7211 */ /* 0x000fc400030f0eff */
[-C--:B------:R-:W-:Y:S01]  /*aea0*/  IADD3 R66, P6, R66, R126.reuse, RZ ;  /* 0x0000007e42427210 */ /* 0x080fe20007fde0ff */
[----:B------:R-:W-:Y:S01]  /*aeb0*/  STG.E.U16 [R216.64], R25 ;  /* 0x00000019d8007986 */ /* 0x000fe2000c101506 */
[-C--:B------:R-:W-:Y:S02]  /*aec0*/  LEA.HI.X.SX32 R65, R65, R127.reuse, 0x1, P5 ;  /* 0x0000007f41417211 */ /* 0x080fe400028f0eff */
[-C--:B------:R-:W-:Y:S02]  /*aed0*/  IADD3 R70, P5, R70, R126.reuse, RZ ;  /* 0x0000007e46467210 */ /* 0x080fe40007fbe0ff */
[----:B-1----:R-:W-:Y:S02]  /*aee0*/  PRMT R4, R25, 0x7632, R4 ;  /* 0x0000763219047816 */ /* 0x002fe40000000004 */
[-C--:B------:R-:W-:Y:S02]  /*aef0*/  LEA.HI.X.SX32 R63, R63, R127.reuse, 0x1, P4 ;  /* 0x0000007f3f3f7211 */ /* 0x080fe400020f0eff */
[----:B------:R-:W-:Y:S01]  /*af00*/  IADD3 R68, P4, R68, R126, RZ ;  /* 0x0000007e44447210 */ /* 0x000fe20007f9e0ff */
[----:B------:R1:W-:Y:S01]  /*af10*/  STG.E.U16 [R218.64], R4 ;  /* 0x00000004da007986 */ /* 0x0003e2000c101506 */
[----:B------:R-:W-:-:S02]  /*af20*/  LEA.HI.X.SX32 R67, R67, R127, 0x1, P6 ;  /* 0x0000007f43437211 */ /* 0x000fc400030f0eff */
[----:B0-----:R-:W-:Y:S01]  /*af30*/  PRMT R24, R21, 0x7632, R24 ;  /* 0x0000763215187816 */ /* 0x001fe20000000018 */
        /* <DEDUP_REMOVED lines=8> */
[----:B---3--:R-:W-:Y:S01]  /*afc0*/  PRMT R5, R6, 0x7632, R5 ;  /* 0x0000763206057816 */ /* 0x008fe20000000005 */
[----:B------:R-:W-:Y:S01]  /*afd0*/  STG.E.U16 [R130.64], R17 ;  /* 0x0000001182007986 */ /* 0x000fe2000c101506 */
[-C--:B------:R-:W-:Y:S02]  /*afe0*/  IADD3 R74, P4, R74, R126.reuse, RZ ;  /* 0x0000007e4a4a7210 */ /* 0x080fe40007f9e0ff */
[-C--:B------:R-:W-:Y:S01]  /*aff0*/  LEA.HI.X.SX32 R73, R73, R127.reuse, 0x1, P6 ;  /* 0x0000007f49497211 */ /* 0x080fe200030f0eff */
[----:B------:R-:W-:Y:S01]  /*b000*/  STG.E.U16 [R132.64], R6 ;  /* 0x0000000684007986 */ /* 0x000fe2000c101506 */
[-C--:B------:R-:W-:Y:S02]  /*b010*/  IADD3 R78, P6, R78, R126.reuse, RZ ;  /* 0x0000007e4e4e7210 */ /* 0x080fe40007fde0ff */
[----:B------:R-:W-:Y:S01]  /*b020*/  LEA.HI.X.SX32 R77, R77, R127, 0x1, P5 ;  /* 0x0000007f4d4d7211 */ /* 0x000fe200028f0eff */
[----:B------:R-:W-:Y:S01]  /*b030*/  STG.E.U16 [R128.64], R5 ;  /* 0x0000000580007986 */ /* 0x000fe2000c101506 */
[----:B------:R-:W-:-:S02]  /*b040*/  IADD3 R82, P5, R82, R126, RZ ;  /* 0x0000007e52527210 */ /* 0x000fc40007fbe0ff */
[-C--:B------:R-:W-:Y:S01]  /*b050*/  LEA.HI.X.SX32 R75, R75, R127.reuse, 0x1, P4 ;  /* 0x0000007f4b4b7211 */ /* 0x080fe200020f0eff */
[----:B------:R0:W-:Y:S01]  /*b060*/  STG.E.U16 [R2.64], R26 ;  /* 0x0000001a02007986 */ /* 0x0001e2000c101506 */
[----:B-1----:R-:W-:Y:S02]  /*b070*/  PRMT R4, R26, 0x7632, R4 ;  /* 0x000076321a047816 */ /* 0x002fe40000000004 */
[-C--:B------:R-:W-:Y:S02]  /*b080*/  IADD3 R80, P4, R80, R126.reuse, RZ ;  /* 0x0000007e50507210 */ /* 0x080fe40007f9e0ff */
[-C--:B------:R-:W-:Y:S01]  /*b090*/  LEA.HI.X.SX32 R79, R79, R127.reuse, 0x1, P6 ;  /* 0x0000007f4f4f7211 */ /* 0x080fe200030f0eff */
[----:B------:R1:W-:Y:S01]  /*b0a0*/  STG.E.U16 [R8.64], R4 ;  /* 0x0000000408007986 */ /* 0x0003e2000c101506 */
[-C--:B------:R-:W-:Y:S02]  /*b0b0*/  IADD3 R84, P6, R84, R126.reuse, RZ ;  /* 0x0000007e54547210 */ /* 0x080fe40007fde0ff */
[----:B------:R-:W-:Y:S01]  /*b0c0*/  LEA.HI.X.SX32 R83, R83, R127, 0x1, P5 ;  /* 0x0000007f53537211 */ /* 0x000fe200028f0eff */
[----:B------:R-:W-:Y:S01]  /*b0d0*/  STG.E.U16 [R44.64], R22 ;  /* 0x000000162c007986 */ /* 0x000fe2000c101506 */
[----:B------:R-:W-:-:S02]  /*b0e0*/  IADD3 R88, P5, R88, R126, RZ ;  /* 0x0000007e58587210 */ /* 0x000fc40007fbe0ff */
[----:B0-----:R-:W-:Y:S02]  /*b0f0*/  PRMT R3, R22, 0x7632, R3 ;  /* 0x0000763216037816 */ /* 0x001fe40000000003 */
[----:B------:R-:W-:Y:S02]  /*b100*/  PRMT R25, R19, 0x7632, R25 ;  /* 0x0000763213197816 */ /* 0x000fe40000000019 */
[-C--:B------:R-:W-:Y:S01]  /*b110*/  LEA.HI.X.SX32 R81, R81, R127.reuse, 0x1, P4 ;  /* 0x0000007f51517211 */ /* 0x080fe200020f0eff */
[----:B------:R4:W-:Y:S01]  /*b120*/  STG.E.U16 [R46.64], R3 ;  /* 0x000000032e007986 */ /* 0x0009e2000c101506 */
[----:B------:R-:W-:Y:S02]  /*b130*/  IADD3 R86, P4, R86, R126, RZ ;  /* 0x0000007e56567210 */ /* 0x000fe40007f9e0ff */
[----:B------:R-:W-:Y:S01]  /*b140*/  LEA.HI.X.SX32 R85, R85, R127, 0x1, P6 ;  /* 0x0000007f55557211 */ /* 0x000fe200030f0eff */
[----:B------:R-:W-:Y:S01]  /*b150*/  STG.E.U16 [R48.64], R19 ;  /* 0x0000001330007986 */ /* 0x000fe2000c101506 */
[----:B------:R-:W-:-:S02]  /*b160*/  PRMT R5, R7, 0x7632, R5 ;  /* 0x0000763207057816 */ /* 0x000fc40000000005 */
[-C--:B------:R-:W-:Y:S01]  /*b170*/  IADD3 R90, P6, R90, R126.reuse, RZ ;  /* 0x0000007e5a5a7210 */ /* 0x080fe20007fde0ff */
[----:B------:R-:W-:Y:S01]  /*b180*/  STG.E.U16 [R50.64], R25 ;  /* 0x0000001932007986 */ /* 0x000fe2000c101506 */
[-C--:B------:R-:W-:Y:S02]  /*b190*/  LEA.HI.X.SX32 R89, R89, R127.reuse, 0x1, P5 ;  /* 0x0000007f59597211 */ /* 0x080fe400028f0eff */
[----:B------:R-:W-:Y:S01]  /*b1a0*/  PRMT R2, R27, 0x7632, R2 ;  /* 0x000076321b027816 */ /* 0x000fe20000000002 */
[----:B------:R0:W-:Y:S01]  /*b1b0*/  STG.E.U16 [R52.64], R7 ;  /* 0x0000000734007986 */ /* 0x0001e2000c101506 */
[----:B------:R-:W-:Y:S02]  /*b1c0*/  IADD3 R94, P5, R94, R126, RZ ;  /* 0x0000007e5e5e7210 */ /* 0x000fe40007fbe0ff */
[----:B------:R-:W-:Y:S01]  /*b1d0*/  LEA.HI.X.SX32 R87, R87, R127, 0x1, P4 ;  /* 0x0000007f57577211 */ /* 0x000fe200020f0eff */
[----:B------:R2:W-:Y:S01]  /*b1e0*/  STG.E.U16 [R54.64], R5 ;  /* 0x0000000536007986 */ /* 0x0005e2000c101506 */
[----:B-1----:R-:W-:-:S02]  /*b1f0*/  PRMT R4, R23, 0x7632, R4 ;  /* 0x0000763217047816 */ /* 0x002fc40000000004 */
[-C--:B------:R-:W-:Y:S01]  /*b200*/  IADD3 R92, P4, R92, R126.reuse, RZ ;  /* 0x0000007e5c5c7210 */ /* 0x080fe20007f9e0ff */
[----:B------:R-:W-:Y:S01]  /*b210*/  STG.E.U16 [R56.64], R27 ;  /* 0x0000001b38007986 */ /* 0x000fe2000c101506 */
[-C--:B------:R-:W-:Y:S02]  /*b220*/  LEA.HI.X.SX32 R91, R91, R127.reuse, 0x1, P6 ;  /* 0x0000007f5b5b7211 */ /* 0x080fe400030f0eff */
[-C--:B------:R-:W-:Y:S01]  /*b230*/  IADD3 R96, P6, R96, R126.reuse, RZ ;  /* 0x0000007e60607210 */ /* 0x080fe20007fde0ff */
[----:B------:R1:W-:Y:S01]  /*b240*/  STG.E.U16 [R58.64], R2 ;  /* 0x000000023a007986 */ /* 0x0003e2000c101506 */
[----:B----4-:R-:W-:Y:S01]  /*b250*/  PRMT R3, R28, 0x7632, R3 ;  /* 0x000076321c037816 */ /* 0x010fe20000000003 */
[----:B0-----:R-:W-:Y:S01]  /*b260*/  IMAD.HI R7, R232, 0x4, RZ ;  /* 0x00000004e8077827 */ /* 0x001fe200078e02ff */
[----:B------:R-:W-:Y:S01]  /*b270*/  LEA.HI.X.SX32 R95, R95, R127, 0x1, P5 ;  /* 0x0000007f5f5f7211 */ /* 0x000fe200028f0eff */
[----:B------:R-:W-:Y:S01]  /*b280*/  STG.E.U16 [R60.64], R23 ;  /* 0x000000173c007986 */ /* 0x000fe2000c101506 */
[----:B------:R-:W-:-:S02]  /*b290*/  IADD3 R100, P5, R100, R126, RZ ;  /* 0x0000007e64647210 */ /* 0x000fc40007fbe0ff */
[----:B-----5:R-:W-:Y:S01]  /*b2a0*/  PRMT R6, R32, 0x7632, R6 ;  /* 0x0000763220067816 */ /* 0x020fe20000000006 */
[----:B------:R0:W-:Y:S01]  /*b2b0*/  STG.E.U16 [R62.64], R4 ;  /* 0x000000043e007986 */ /* 0x0001e2000c101506 */
[-C--:B------:R-:W-:Y:S02]  /*b2c0*/  LEA.HI.X.SX32 R93, R93, R127.reuse, 0x1, P4 ;  /* 0x0000007f5d5d7211 */ /* 0x080fe400020f0eff */
[-C--:B------:R-:W-:Y:S01]  /*b2d0*/  IADD3 R98, P4, R98, R126.reuse, RZ ;  /* 0x0000007e62627210 */ /* 0x080fe20007f9e0ff */
[----:B------:R-:W-:Y:S01]  /*b2e0*/  STG.E.U16 [R64.64], R28 ;  /* 0x0000001c40007986 */ /* 0x000fe2000c101506 */
[----:B------:R-:W-:Y:S02]  /*b2f0*/  LEA.HI.X.SX32 R97, R97, R127, 0x1, P6 ;  /* 0x0000007f61617211 */ /* 0x000fe400030f0eff */
[----:B--2---:R-:W-:Y:S01]  /*b300*/  PRMT R5, R36, 0x7632, R5 ;  /* 0x0000763224057816 */ /* 0x004fe20000000005 */
[----:B------:R2:W-:Y:S01]  /*b310*/  STG.E.U16 [R66.64], R3 ;  /* 0x0000000342007986 */ /* 0x0005e2000c101506 */
[----:B------:R-:W-:-:S02]  /*b320*/  IADD3 R102, P6, R102, R126, RZ ;  /* 0x0000007e66667210 */ /* 0x000fc40007fde0ff */
[-C--:B------:R-:W-:Y:S01]  /*b330*/  LEA.HI.X.SX32 R101, R101, R127.reuse, 0x1, P5 ;  /* 0x0000007f65657211 */ /* 0x080fe200028f0eff */
[----:B------:R-:W-:Y:S01]  /*b340*/  STG.E.U16 [R68.64], R32 ;  /* 0x0000002044007986 */ /* 0x000fe2000c101506 */
[----:B-1----:R-:W-:Y:S02]  /*b350*/  PRMT R2, R40, 0x7632, R2 ;  /* 0x0000763228027816 */ /* 0x002fe40000000002 */
[-C--:B------:R-:W-:Y:S01]  /*b360*/  IADD3 R106, P5, R251, R126.reuse, RZ ;  /* 0x0000007efb6a7210 */ /* 0x080fe20007fbe0ff */
[----:B------:R-:W-:Y:S01]  /*b370*/  STG.E.U16 [R70.64], R6 ;  /* 0x0000000646007986 */ /* 0x000fe2000c101506 */
[----:B------:R-:W-:Y:S02]  /*b380*/  LEA.HI.X.SX32 R99, R99, R127, 0x1, P4 ;  /* 0x0000007f63637211 */ /* 0x000fe400020f0eff */
[----:B0-----:R-:W-:Y:S01]  /*b390*/  PRMT R4, R29, 0x7632, R4 ;  /* 0x000076321d047816 */ /* 0x001fe20000000004 */
[----:B------:R-:W-:Y:S01]  /*b3a0*/  STG.E.U16 [R72.64], R36 ;  /* 0x0000002448007986 */ /* 0x000fe2000c101506 */
[----:B------:R-:W-:-:S02]  /*b3b0*/  IADD3 R104, P4, R104, R126, RZ ;  /* 0x0000007e68687210 */ /* 0x000fc40007f9e0ff */
[-C--:B------:R-:W-:Y:S01]  /*b3c0*/  LEA.HI.X.SX32 R103, R103, R127.reuse, 0x1, P6 ;  /* 0x0000007f67677211 */ /* 0x080fe200030f0eff */
[----:B------:R0:W-:Y:S01]  /*b3d0*/  STG.E.U16 [R74.64], R5 ;  /* 0x000000054a007986 */ /* 0x0001e2000c101506 */
[-C--:B------:R-:W-:Y:S02]  /*b3e0*/  IADD3 R108, P6, R249, R126.reuse, RZ ;  /* 0x0000007ef96c7210 */ /* 0x080fe40007fde0ff */
[----:B--2---:R-:W-:Y:S01]  /*b3f0*/  PRMT R3, R33, 0x7632, R3 ;  /* 0x0000763221037816 */ /* 0x004fe20000000003 */
[----:B------:R-:W-:Y:S01]  /*b400*/  STG.E.U16 [R76.64], R40 ;  /* 0x000000284c007986 */ /* 0x000fe2000c101506 */
[----:B------:R-:W-:Y:S02]  /*b410*/  LEA.HI.X.SX32 R107, R107, R127, 0x1, P5 ;  /* 0x0000007f6b6b7211 */ /* 0x000fe400028f0eff */
[----:B------:R-:W-:Y:S01]  /*b420*/  IADD3 R112, P5, R245, R126, RZ ;  /* 0x0000007ef5707210 */ /* 0x000fe20007fbe0ff */
[----:B------:R1:W-:Y:S01]  /*b430*/  STG.E.U16 [R78.64], R2 ;  /* 0x000000024e007986 */ /* 0x0003e2000c101506 */
[----:B------:R-:W-:-:S02]  /*b440*/  PRMT R45, R37, 0x7632, R45 ;  /* 0x00007632252d7816 */ /* 0x000fc4000000002d */
[-C--:B------:R-:W-:Y:S01]  /*b450*/  LEA.HI.X.SX32 R105, R105, R127.reuse, 0x1, P4 ;  /* 0x0000007f69697211 */ /* 0x080fe200020f0eff */
[----:B------:R-:W-:Y:S01]  /*b460*/  STG.E.U16 [R80.64], R29 ;  /* 0x0000001d50007986 */ /* 0x000fe2000c101506 */
[-C--:B------:R-:W-:Y:S01]  /*b470*/  IADD3 R110, P4, R247, R126.reuse, RZ ;  /* 0x0000007ef76e7210 */ /* 0x080fe20007f9e0ff */
[----:B0-----:R-:W-:Y:S01]  /*b480*/  FFMA R5, R12, 0.69314718246459960938, R13 ;  /* 0x3f3172180c057823 */ /* 0x001fe2000000000d */
[-C--:B------:R-:W-:Y:S01]  /*b490*/  LEA.HI.X.SX32 R109, R109, R127.reuse, 0x1, P6 ;  /* 0x0000007f6d6d7211 */ /* 0x080fe200030f0eff */
[----:B------:R0:W-:Y:S01]  /*b4a0*/  STG.E.U16 [R82.64], R4 ;  /* 0x0000000452007986 */ /* 0x0001e2000c101506 */
[----:B------:R-:W-:Y:S02]  /*b4b0*/  PRMT R47, R41, 0x7632, R47 ;  /* 0x00007632292f7816 */ /* 0x000fe4000000002f */
[-C--:B------:R-:W-:Y:S01]  /*b4c0*/  IADD3 R114, P6, R243, R126.reuse, RZ ;  /* 0x0000007ef3727210 */ /* 0x080fe20007fde0ff */
[----:B------:R-:W-:Y:S01]  /*b4d0*/  STG.E.U16 [R84.64], R33 ;  /* 0x0000002154007986 */ /* 0x000fe2000c101506 */
[-C--:B------:R-:W-:Y:S01]  /*b4e0*/  LEA.HI.X.SX32 R113, R113, R127.reuse, 0x1, P5 ;  /* 0x0000007f71717211 */ /* 0x080fe200028f0eff */
[----:B-1----:R-:W-:Y:S01]  /*b4f0*/  IMAD R2, R234, c[0x0][0x1cc], RZ ;  /* 0x00007300ea027a24 */ /* 0x002fe200078e02ff */
[----:B------:R-:W-:Y:S01]  /*b500*/  PRMT R49, R30, 0x7632, R49 ;  /* 0x000076321e317816 */ /* 0x000fe20000000031 */
[----:B------:R1:W-:Y:S01]  /*b510*/  STG.E.U16 [R86.64], R3 ;  /* 0x0000000356007986 */ /* 0x0003e2000c101506 */
[-C--:B------:R-:W-:Y:S01]  /*b520*/  IADD3 R118, P5, R239, R126.reuse, RZ ;  /* 0x0000007eef767210 */ /* 0x080fe20007fbe0ff */
[----:B------:R-:W-:Y:S01]  /*b530*/  IMAD.HI R6, R2, 0x4, RZ ;  /* 0x0000000402067827 */ /* 0x000fe200078e02ff */
[-C--:B------:R-:W-:Y:S01]  /*b540*/  LEA.HI.X.SX32 R111, R111, R127.reuse, 0x1, P4 ;  /* 0x0000007f6f6f7211 */ /* 0x080fe200020f0eff */
[----:B------:R-:W-:Y:S01]  /*b550*/  STG.E.U16 [R88.64], R37 ;  /* 0x0000002558007986 */ /* 0x000fe2000c101506 */
[----:B------:R-:W-:Y:S01]  /*b560*/  PRMT R51, R34, 0x7632, R51 ;  /* 0x0000763222337816 */ /* 0x000fe20000000033 */
[----:B0-----:R-:W-:Y:S01]  /*b570*/  FFMA R4, R227, 0.69314718246459960938, R10 ;  /* 0x3f317218e3047823 */ /* 0x001fe2000000000a */
[----:B------:R-:W-:Y:S01]  /*b580*/  IADD3 R116, P4, R241, R126, RZ ;  /* 0x0000007ef1747210 */ /* 0x000fe20007f9e0ff */
[----:B------:R-:W-:Y:S01]  /*b590*/  STG.E.U16 [R90.64], R45 ;  /* 0x0000002d5a007986 */ /* 0x000fe2000c101506 */
[----:B------:R-:W-:-:S02]  /*b5a0*/  LEA.HI.X.SX32 R115, R115, R127, 0x1, P6 ;  /* 0x0000007f73737211 */ /* 0x000fc400030f0eff */
[-C--:B------:R-:W-:Y:S01]  /*b5b0*/  IADD3 R120, P6, R237, R126.reuse, RZ ;  /* 0x0000007eed787210 */ /* 0x080fe20007fde0ff */
[----:B------:R-:W-:Y:S01]  /*b5c0*/  STG.E.U16 [R92.64], R41 ;  /* 0x000000295c007986 */ /* 0x000fe2000c101506 */
[----:B------:R-:W-:Y:S01]  /*b5d0*/  PRMT R53, R38, 0x7632, R53 ;  /* 0x0000763226357816 */ /* 0x000fe20000000035 */
[----:B------:R-:W-:Y:S01]  /*b5e0*/  IMAD R237, R123, 0xfe, RZ ;  /* 0x000000fe7bed7824 */ /* 0x000fe200078e02ff */
[-C--:B------:R-:W-:Y:S01]  /*b5f0*/  LEA.HI.X.SX32 R119, R119, R127.reuse, 0x1, P5 ;  /* 0x0000007f77777211 */ /* 0x080fe200028f0eff */
[----:B------:R-:W-:Y:S01]  /*b600*/  STG.E.U16 [R94.64], R47 ;  /* 0x0000002f5e007986 */ /* 0x000fe2000c101506 */
[----:B------:R-:W-:Y:S01]  /*b610*/  IADD3 R124, P5, R233, R126, RZ ;  /* 0x0000007ee97c7210 */ /* 0x000fe20007fbe0ff */
[----:B------:R-:W-:Y:S01]  /*b620*/  IMAD R233, R123, 0x7d, RZ ;  /* 0x0000007d7be97824 */ /* 0x000fe200078e02ff */
[----:B------:R-:W-:Y:S01]  /*b630*/  PRMT R55, R42, 0x7632, R55 ;  /* 0x000076322a377816 */ /* 0x000fe20000000037 */
[----:B------:R-:W-:Y:S01]  /*b640*/  STG.E.U16 [R96.64], R30 ;  /* 0x0000001e60007986 */ /* 0x000fe2000c101506 */
[----:B------:R-:W-:-:S02]  /*b650*/  LEA.HI.X.SX32 R117, R117, R127, 0x1, P4 ;  /* 0x0000007f75757211 */ /* 0x000fc400020f0eff */
[-C--:B------:R-:W-:Y:S01]  /*b660*/  IADD3 R122, P4, R235, R126.reuse, RZ ;  /* 0x0000007eeb7a7210 */ /* 0x080fe20007f9e0ff */
[----:B------:R-:W-:Y:S01]  /*b670*/  STG.E.U16 [R98.64], R49 ;  /* 0x0000003162007986 */ /* 0x000fe2000c101506 */
[----:B------:R-:W-:Y:S02]  /*b680*/  PRMT R57, R31, 0x7632, R57 ;  /* 0x000076321f397816 */ /* 0x000fe40000000039 */
[----:B------:R-:W-:Y:S01]  /*b690*/  LEA.HI.X.SX32 R121, R121, R127, 0x1, P6 ;  /* 0x0000007f79797211 */ /* 0x000fe200030f0eff */
[----:B------:R-:W-:Y:S01]  /*b6a0*/  STG.E.U16 [R100.64], R34 ;  /* 0x0000002264007986 */ /* 0x000fe2000c101506 */
[----:B------:R-:W-:Y:S02]  /*b6b0*/  IADD3 R126, P6, R237, R126, RZ ;  /* 0x0000007eed7e7210 */ /* 0x000fe40007fde0ff */
[----:B------:R-:W-:Y:S01]  /*b6c0*/  LEA R235, R123, -R123, 0x7 ;  /* 0x8000007b7beb7211 */ /* 0x000fe200078e38ff */
[----:B------:R-:W-:Y:S01]  /*b6d0*/  STG.E.U16 [R102.64], R51 ;  /* 0x0000003366007986 */ /* 0x000fe2000c101506 */
[----:B------:R-:W-:-:S02]  /*b6e0*/  PRMT R59, R35, 0x7632, R59 ;  /* 0x00007632233b7816 */ /* 0x000fc4000000003b */
[-C--:B------:R-:W-:Y:S01]  /*b6f0*/  LEA.HI.X.SX32 R123, R233, R127.reuse, 0x1, P4 ;  /* 0x0000007fe97b7211 */ /* 0x080fe200020f0eff */
[----:B------:R-:W-:Y:S01]  /*b700*/  STG.E.U16 [R104.64], R38 ;  /* 0x0000002668007986 */ /* 0x000fe2000c101506 */
[----:B------:R-:W-:Y:S02]  /*b710*/  PRMT R61, R39, 0x7632, R61 ;  /* 0x00007632273d7816 */ /* 0x000fe4000000003d */
[-C--:B------:R-:W-:Y:S01]  /*b720*/  LEA.HI.X.SX32 R125, R125, R127.reuse, 0x1, P5 ;  /* 0x0000007f7d7d7211 */ /* 0x080fe200028f0eff */
[----:B------:R-:W-:Y:S01]  /*b730*/  STG.E.U16 [R106.64], R53 ;  /* 0x000000356a007986 */ /* 0x000fe2000c101506 */
[----:B------:R-:W-:Y:S02]  /*b740*/  LEA.HI.X.SX32 R127, R235, R127, 0x1, P6 ;  /* 0x0000007feb7f7211 */ /* 0x000fe400030f0eff */
[----:B------:R-:W-:Y:S01]  /*b750*/  PRMT R63, R43, 0x7632, R63 ;  /* 0x000076322b3f7816 */ /* 0x000fe2000000003f */
[----:B------:R-:W-:Y:S01]  /*b760*/  STG.E.U16 [R108.64], R42 ;  /* 0x0000002a6c007986 */ /* 0x000fe2000c101506 */
[----:B------:R-:W-:-:S02]  /*b770*/  LOP3.LUT R9, R236, 0xf8, RZ, 0xc0, !PT ;  /* 0x000000f8ec097812 */ /* 0x000fc400078ec0ff */
[----:B------:R-:W-:Y:S01]  /*b780*/  SHF.L.U32 R8, R232, 0x2, RZ ;  /* 0x00000002e8087819 */ /* 0x000fe200000006ff */
[----:B------:R-:W-:Y:S01]  /*b790*/  STG.E.U16 [R110.64], R55 ;  /* 0x000000376e007986 */ /* 0x000fe2000c101506 */
[----:B-1----:R-:W-:-:S03]  /*b7a0*/  SHF.L.U32 R3, R2, 0x2, RZ ;  /* 0x0000000202037819 */ /* 0x002fc600000006ff */
[----:B------:R-:W-:Y:S01]  /*b7b0*/  STG.E.U16 [R112.64], R31 ;  /* 0x0000001f70007986 */ /* 0x000fe2000c101506 */
[----:B------:R-:W-:-:S03]  /*b7c0*/  IADD3 R2, P0, P1, R8, c[0x0][0x180], R3 ;  /* 0x0000600008027a10 */ /* 0x000fc6000791e003 */
[----:B------:R-:W-:Y:S01]  /*b7d0*/  STG.E.U16 [R114.64], R57 ;  /* 0x0000003972007986 */ /* 0x000fe2000c101506 */
[----:B------:R-:W-:-:S03]  /*b7e0*/  IADD3.X R3, R7, c[0x0][0x184], R6, P0, P1 ;  /* 0x0000610007037a10 */ /* 0x000fc600007e2406 */
[----:B------:R-:W-:Y:S04]  /*b7f0*/  STG.E.U16 [R116.64], R35 ;  /* 0x0000002374007986 */ /* 0x000fe8000c101506 */
[----:B------:R-:W-:Y:S04]  /*b800*/  STG.E.U16 [R118.64], R59 ;  /* 0x0000003b76007986 */ /* 0x000fe8000c101506 */
[----:B------:R-:W-:Y:S04]  /*b810*/  STG.E.U16 [R120.64], R39 ;  /* 0x0000002778007986 */ /* 0x000fe8000c101506 */
[----:B------:R-:W-:Y:S04]  /*b820*/  STG.E.U16 [R122.64], R61 ;  /* 0x0000003d7a007986 */ /* 0x000fe8000c101506 */
[----:B------:R-:W-:Y:S04]  /*b830*/  STG.E.U16 [R124.64], R43 ;  /* 0x0000002b7c007986 */ /* 0x000fe8000c101506 */
[----:B------:R-:W-:Y:S04]  /*b840*/  STG.E.U16 [R126.64], R63 ;  /* 0x0000003f7e007986 */ /* 0x000fe8000c101506 */
[----:B------:R-:W-:Y:S06]  /*b850*/  BAR.SYNC.DEFER_BLOCKING 0x0 ;  /* 0x0000000000007b1d */ /* 0x000fec0000010000 */
[----:B------:R-:W-:Y:S04]  /*b860*/  STS.64 [R9], R4 ;  /* 0x0000000409007388 */ /* 0x000fe80000000a00 */
[----:B------:R-:W-:Y:S04]  /*b870*/  STS.64 [R9+0x100], R14 ;  /* 0x0001000e09007388 */ /* 0x000fe80000000a00 */
[----:B------:R-:W-:Y:S06]  /*b880*/  BAR.SYNC.DEFER_BLOCKING 0x0 ;  /* 0x0000000000007b1d */ /* 0x000fec0000010000 */
[----:B------:R-:W0:Y:S04]  /*b890*/  LDS R11, [R0] ;  /* 0x00000000000b7984 */ /* 0x000e280000000800 */
[----:B0-----:R-:W-:Y:S01]  /*b8a0*/  STG.E [R2.64], R11 ;  /* 0x0000000b02007986 */ /* 0x001fe2000c101906 */
[----:B------:R-:W-:Y:S05]  /*b8b0*/  EXIT ;  /* 0x000000000000794d */ /* 0x000fea0003800000 */
.L_x_2:
[----:B------:R-:W-:-:S00]  /*b8c0*/  BRA `(.L_x_2) ;  /* 0xfffffff000007947 */ /* 0x000fc0000383ffff */
[----:B------:R-:W-:-:S00]  /*b8d0*/  NOP ;  /* 0x0000000000007918 */ /* 0x000fc00000000000 */
        /* <DEDUP_REMOVED lines=10> */
.L_x_3:


//--------------------- .nv.global.init           --------------------------
	.section	.nv.global.init,"aw",@progbits
.nv.global.init:
	.type		_$_str,@object
	.size		_$_str,(.L_0 - _$_str)
_$_str:
        /*0000*/ 	.byte	0x5f, 0x5f, 0x43, 0x55, 0x44, 0x41, 0x5f, 0x46, 0x54, 0x5a, 0x00
.L_0:


//--------------------- .nv.shared.attn_fwd       --------------------------
	.section	.nv.shared.attn_fwd,"aw",@nobits
	.sectionflags	@""
	.align	16
